	.headerflags	@"EF_CUDA_TEXMODE_UNIFIED EF_CUDA_64BIT_ADDRESS EF_CUDA_SM86 EF_CUDA_VIRTUAL_SM(EF_CUDA_SM86)"
	.elftype	@"ET_EXEC"


//--------------------- .nv.info                  --------------------------
	.section	.nv.info,"",@"SHT_CUDA_INFO"
	.align	4


	//----- nvinfo : EIATTR_REGCOUNT
	.align		4
        /*0000*/ 	.byte	0x04, 0x2f
        /*0002*/ 	.short	(.L_3 - .L_2)
	.align		4
.L_2:
        /*0004*/ 	.word	index@(l2norm_fwd_kernel)
        /*0008*/ 	.word	0x000000ff


	//----- nvinfo : EIATTR_MAX_STACK_SIZE
	.align		4
.L_3:
        /*000c*/ 	.byte	0x04, 0x23
        /*000e*/ 	.short	(.L_5 - .L_4)
	.align		4
.L_4:
        /*0010*/ 	.word	index@(l2norm_fwd_kernel)
        /*0014*/ 	.word	0x00000000


	//----- nvinfo : EIATTR_MIN_STACK_SIZE
	.align		4
.L_5:
        /*0018*/ 	.byte	0x04, 0x12
        /*001a*/ 	.short	(.L_7 - .L_6)
	.align		4
.L_6:
        /*001c*/ 	.word	index@(l2norm_fwd_kernel)
        /*0020*/ 	.word	0x000002b0


	//----- nvinfo : EIATTR_FRAME_SIZE
	.align		4
.L_7:
        /*0024*/ 	.byte	0x04, 0x11
        /*0026*/ 	.short	(.L_9 - .L_8)
	.align		4
.L_8:
        /*0028*/ 	.word	index@(l2norm_fwd_kernel)
        /*002c*/ 	.word	0x000002b0
.L_9:


//--------------------- .nv.info.l2norm_fwd_kernel --------------------------
	.section	.nv.info.l2norm_fwd_kernel,"",@"SHT_CUDA_INFO"
	.align	4


	//----- nvinfo : EIATTR_CUDA_API_VERSION
	.align		4
        /*0000*/ 	.byte	0x04, 0x37
        /*0002*/ 	.short	(.L_11 - .L_10)
.L_10:
        /*0004*/ 	.word	0x0000007b


	//----- nvinfo : EIATTR_SW2861232_WAR
	.align		4
.L_11:
        /*0008*/ 	.byte	0x01, 0x35
	.zero		2


	//----- nvinfo : EIATTR_PARAM_CBANK
	.align		4
        /*000c*/ 	.byte	0x04, 0x0a
        /*000e*/ 	.short	(.L_13 - .L_12)
	.align		4
.L_12:
        /*0010*/ 	.word	index@(.nv.constant0.l2norm_fwd_kernel)
        /*0014*/ 	.short	0x0160
        /*0016*/ 	.short	0x001c


	//----- nvinfo : EIATTR_CBANK_PARAM_SIZE
	.align		4
.L_13:
        /*0018*/ 	.byte	0x03, 0x19
        /*001a*/ 	.short	0x001c


	//----- nvinfo : EIATTR_KPARAM_INFO
	.align		4
        /*001c*/ 	.byte	0x04, 0x17
        /*001e*/ 	.short	(.L_15 - .L_14)
.L_14:
        /*0020*/ 	.word	0x00000000
        /*0024*/ 	.short	0x0003
        /*0026*/ 	.short	0x0018
        /*0028*/ 	.byte	0x00, 0xf0, 0x11, 0x00


	//----- nvinfo : EIATTR_KPARAM_INFO
	.align		4
.L_15:
        /*002c*/ 	.byte	0x04, 0x17
        /*002e*/ 	.short	(.L_17 - .L_16)
.L_16:
        /*0030*/ 	.word	0x00000000
        /*0034*/ 	.short	0x0002
        /*0036*/ 	.short	0x0010
        /*0038*/ 	.byte	0x00, 0xf0, 0x21, 0x00


	//----- nvinfo : EIATTR_KPARAM_INFO
	.align		4
.L_17:
        /*003c*/ 	.byte	0x04, 0x17
        /*003e*/ 	.short	(.L_19 - .L_18)
.L_18:
        /*0040*/ 	.word	0x00000000
        /*0044*/ 	.short	0x0001
        /*0046*/ 	.short	0x0008
        /*0048*/ 	.byte	0x00, 0xf0, 0x21, 0x00


	//----- nvinfo : EIATTR_KPARAM_INFO
	.align		4
.L_19:
        /*004c*/ 	.byte	0x04, 0x17
        /*004e*/ 	.short	(.L_21 - .L_20)
.L_20:
        /*0050*/ 	.word	0x00000000
        /*0054*/ 	.short	0x0000
        /*0056*/ 	.short	0x0000
        /*0058*/ 	.byte	0x00, 0xf0, 0x21, 0x00


	//----- nvinfo : EIATTR_MAXREG_COUNT
	.align		4
.L_21:
        /*005c*/ 	.byte	0x03, 0x1b
        /*005e*/ 	.short	0x00ff


	//----- nvinfo : EIATTR_COOP_GROUP_MASK_REGIDS
	.align		4
        /*0060*/ 	.byte	0x04, 0x29
        /*0062*/ 	.short	(.L_23 - .L_22)


	//   ....[0]....
.L_22:
        /*0064*/ 	.word	0xffffffff


	//   ....[1]....
        /*0068*/ 	.word	0xffffffff


	//   ....[2]....
        /*006c*/ 	.word	0xffffffff


	//   ....[3]....
        /*0070*/ 	.word	0xffffffff


	//   ....[4]....
        /*0074*/ 	.word	0xffffffff


	//   ....[5]....
        /*0078*/ 	.word	0xffffffff


	//   ....[6]....
        /*007c*/ 	.word	0xffffffff


	//   ....[7]....
        /*0080*/ 	.word	0xffffffff


	//   ....[8]....
        /*0084*/ 	.word	0xffffffff


	//   ....[9]....
        /*0088*/ 	.word	0xffffffff


	//   ....[10]....
        /*008c*/ 	.word	0xffffffff


	//   ....[11]....
        /*0090*/ 	.word	0xffffffff


	//   ....[12]....
        /*0094*/ 	.word	0xffffffff


	//   ....[13]....
        /*0098*/ 	.word	0xffffffff


	//   ....[14]....
        /*009c*/ 	.word	0xffffffff


	//   ....[15]....
        /*00a0*/ 	.word	0xffffffff


	//   ....[16]....
        /*00a4*/ 	.word	0xffffffff


	//   ....[17]....
        /*00a8*/ 	.word	0xffffffff


	//   ....[18]....
        /*00ac*/ 	.word	0xffffffff


	//   ....[19]....
        /*00b0*/ 	.word	0xffffffff


	//   ....[20]....
        /*00b4*/ 	.word	0xffffffff


	//   ....[21]....
        /*00b8*/ 	.word	0xffffffff


	//   ....[22]....
        /*00bc*/ 	.word	0xffffffff


	//   ....[23]....
        /*00c0*/ 	.word	0xffffffff


	//   ....[24]....
        /*00c4*/ 	.word	0xffffffff


	//   ....[25]....
        /*00c8*/ 	.word	0xffffffff


	//   ....[26]....
        /*00cc*/ 	.word	0xffffffff


	//   ....[27]....
        /*00d0*/ 	.word	0xffffffff


	//   ....[28]....
        /*00d4*/ 	.word	0xffffffff


	//   ....[29]....
        /*00d8*/ 	.word	0xffffffff


	//   ....[30]....
        /*00dc*/ 	.word	0xffffffff


	//   ....[31]....
        /*00e0*/ 	.word	0xffffffff


	//   ....[32]....
        /*00e4*/ 	.word	0xffffffff


	//   ....[33]....
        /*00e8*/ 	.word	0xffffffff


	//   ....[34]....
        /*00ec*/ 	.word	0xffffffff


	//   ....[35]....
        /*00f0*/ 	.word	0xffffffff


	//   ....[36]....
        /*00f4*/ 	.word	0xffffffff


	//   ....[37]....
        /*00f8*/ 	.word	0xffffffff


	//   ....[38]....
        /*00fc*/ 	.word	0xffffffff


	//   ....[39]....
        /*0100*/ 	.word	0xffffffff


	//   ....[40]....
        /*0104*/ 	.word	0xffffffff


	//   ....[41]....
        /*0108*/ 	.word	0xffffffff


	//   ....[42]....
        /*010c*/ 	.word	0xffffffff


	//   ....[43]....
        /*0110*/ 	.word	0xffffffff


	//   ....[44]....
        /*0114*/ 	.word	0xffffffff


	//   ....[45]....
        /*0118*/ 	.word	0xffffffff


	//   ....[46]....
        /*011c*/ 	.word	0xffffffff


	//   ....[47]....
        /*0120*/ 	.word	0xffffffff


	//   ....[48]....
        /*0124*/ 	.word	0xffffffff


	//   ....[49]....
        /*0128*/ 	.word	0xffffffff


	//   ....[50]....
        /*012c*/ 	.word	0xffffffff


	//   ....[51]....
        /*0130*/ 	.word	0xffffffff


	//   ....[52]....
        /*0134*/ 	.word	0xffffffff


	//   ....[53]....
        /*0138*/ 	.word	0xffffffff


	//   ....[54]....
        /*013c*/ 	.word	0xffffffff


	//   ....[55]....
        /*0140*/ 	.word	0xffffffff


	//   ....[56]....
        /*0144*/ 	.word	0xffffffff


	//   ....[57]....
        /*0148*/ 	.word	0xffffffff


	//   ....[58]....
        /*014c*/ 	.word	0xffffffff


	//   ....[59]....
        /*0150*/ 	.word	0xffffffff


	//   ....[60]....
        /*0154*/ 	.word	0xffffffff


	//   ....[61]....
        /*0158*/ 	.word	0xffffffff


	//   ....[62]....
        /*015c*/ 	.word	0xffffffff


	//   ....[63]....
        /*0160*/ 	.word	0xffffffff


	//   ....[64]....
        /*0164*/ 	.word	0xffffffff


	//   ....[65]....
        /*0168*/ 	.word	0xffffffff


	//   ....[66]....
        /*016c*/ 	.word	0xffffffff


	//   ....[67]....
        /*0170*/ 	.word	0xffffffff


	//   ....[68]....
        /*0174*/ 	.word	0xffffffff


	//   ....[69]....
        /*0178*/ 	.word	0xffffffff


	//   ....[70]....
        /*017c*/ 	.word	0xffffffff


	//   ....[71]....
        /*0180*/ 	.word	0xffffffff


	//   ....[72]....
        /*0184*/ 	.word	0xffffffff


	//   ....[73]....
        /*0188*/ 	.word	0xffffffff


	//   ....[74]....
        /*018c*/ 	.word	0xffffffff


	//   ....[75]....
        /*0190*/ 	.word	0xffffffff


	//   ....[76]....
        /*0194*/ 	.word	0xffffffff


	//   ....[77]....
        /*0198*/ 	.word	0xffffffff


	//   ....[78]....
        /*019c*/ 	.word	0xffffffff


	//   ....[79]....
        /*01a0*/ 	.word	0xffffffff


	//   ....[80]....
        /*01a4*/ 	.word	0xffffffff


	//   ....[81]....
        /*01a8*/ 	.word	0xffffffff


	//   ....[82]....
        /*01ac*/ 	.word	0xffffffff


	//   ....[83]....
        /*01b0*/ 	.word	0xffffffff


	//   ....[84]....
        /*01b4*/ 	.word	0xffffffff


	//   ....[85]....
        /*01b8*/ 	.word	0xffffffff


	//   ....[86]....
        /*01bc*/ 	.word	0xffffffff


	//   ....[87]....
        /*01c0*/ 	.word	0xffffffff


	//   ....[88]....
        /*01c4*/ 	.word	0xffffffff


	//   ....[89]....
        /*01c8*/ 	.word	0xffffffff


	//   ....[90]....
        /*01cc*/ 	.word	0xffffffff


	//   ....[91]....
        /*01d0*/ 	.word	0xffffffff


	//   ....[92]....
        /*01d4*/ 	.word	0xffffffff


	//   ....[93]....
        /*01d8*/ 	.word	0xffffffff


	//   ....[94]....
        /*01dc*/ 	.word	0xffffffff


	//   ....[95]....
        /*01e0*/ 	.word	0xffffffff


	//   ....[96]....
        /*01e4*/ 	.word	0xffffffff


	//   ....[97]....
        /*01e8*/ 	.word	0xffffffff


	//   ....[98]....
        /*01ec*/ 	.word	0xffffffff


	//   ....[99]....
        /*01f0*/ 	.word	0xffffffff


	//   ....[100]....
        /*01f4*/ 	.word	0xffffffff


	//   ....[101]....
        /*01f8*/ 	.word	0xffffffff


	//   ....[102]....
        /*01fc*/ 	.word	0xffffffff


	//   ....[103]....
        /*0200*/ 	.word	0xffffffff


	//   ....[104]....
        /*0204*/ 	.word	0xffffffff


	//   ....[105]....
        /*0208*/ 	.word	0xffffffff


	//   ....[106]....
        /*020c*/ 	.word	0xffffffff


	//   ....[107]....
        /*0210*/ 	.word	0xffffffff


	//   ....[108]....
        /*0214*/ 	.word	0xffffffff


	//   ....[109]....
        /*0218*/ 	.word	0xffffffff


	//   ....[110]....
        /*021c*/ 	.word	0xffffffff


	//   ....[111]....
        /*0220*/ 	.word	0xffffffff


	//   ....[112]....
        /*0224*/ 	.word	0xffffffff


	//   ....[113]....
        /*0228*/ 	.word	0xffffffff


	//   ....[114]....
        /*022c*/ 	.word	0xffffffff


	//   ....[115]....
        /*0230*/ 	.word	0xffffffff


	//   ....[116]....
        /*0234*/ 	.word	0xffffffff


	//   ....[117]....
        /*0238*/ 	.word	0xffffffff


	//   ....[118]....
        /*023c*/ 	.word	0xffffffff


	//   ....[119]....
        /*0240*/ 	.word	0xffffffff


	//   ....[120]....
        /*0244*/ 	.word	0xffffffff


	//   ....[121]....
        /*0248*/ 	.word	0xffffffff


	//   ....[122]....
        /*024c*/ 	.word	0xffffffff


	//   ....[123]....
        /*0250*/ 	.word	0xffffffff


	//   ....[124]....
        /*0254*/ 	.word	0xffffffff


	//   ....[125]....
        /*0258*/ 	.word	0xffffffff


	//   ....[126]....
        /*025c*/ 	.word	0xffffffff


	//   ....[127]....
        /*0260*/ 	.word	0xffffffff


	//   ....[128]....
        /*0264*/ 	.word	0xffffffff


	//   ....[129]....
        /*0268*/ 	.word	0xffffffff


	//   ....[130]....
        /*026c*/ 	.word	0xffffffff


	//   ....[131]....
        /*0270*/ 	.word	0xffffffff


	//   ....[132]....
        /*0274*/ 	.word	0xffffffff


	//   ....[133]....
        /*0278*/ 	.word	0xffffffff


	//   ....[134]....
        /*027c*/ 	.word	0xffffffff


	//   ....[135]....
        /*0280*/ 	.word	0xffffffff


	//   ....[136]....
        /*0284*/ 	.word	0xffffffff


	//   ....[137]....
        /*0288*/ 	.word	0xffffffff


	//   ....[138]....
        /*028c*/ 	.word	0xffffffff


	//   ....[139]....
        /*0290*/ 	.word	0xffffffff


	//   ....[140]....
        /*0294*/ 	.word	0xffffffff


	//   ....[141]....
        /*0298*/ 	.word	0xffffffff


	//   ....[142]....
        /*029c*/ 	.word	0xffffffff


	//   ....[143]....
        /*02a0*/ 	.word	0xffffffff


	//   ....[144]....
        /*02a4*/ 	.word	0xffffffff


	//   ....[145]....
        /*02a8*/ 	.word	0xffffffff


	//   ....[146]....
        /*02ac*/ 	.word	0xffffffff


	//   ....[147]....
        /*02b0*/ 	.word	0xffffffff


	//   ....[148]....
        /*02b4*/ 	.word	0xffffffff


	//   ....[149]....
        /*02b8*/ 	.word	0xffffffff


	//   ....[150]....
        /*02bc*/ 	.word	0xffffffff


	//   ....[151]....
        /*02c0*/ 	.word	0xffffffff


	//   ....[152]....
        /*02c4*/ 	.word	0xffffffff


	//   ....[153]....
        /*02c8*/ 	.word	0xffffffff


	//   ....[154]....
        /*02cc*/ 	.word	0xffffffff


	//   ....[155]....
        /*02d0*/ 	.word	0xffffffff


	//   ....[156]....
        /*02d4*/ 	.word	0xffffffff


	//   ....[157]....
        /*02d8*/ 	.word	0xffffffff


	//   ....[158]....
        /*02dc*/ 	.word	0xffffffff


	//   ....[159]....
        /*02e0*/ 	.word	0xffffffff


	//   ....[160]....
        /*02e4*/ 	.word	0xffffffff


	//   ....[161]....
        /*02e8*/ 	.word	0xffffffff


	//   ....[162]....
        /*02ec*/ 	.word	0xffffffff


	//   ....[163]....
        /*02f0*/ 	.word	0xffffffff


	//   ....[164]....
        /*02f4*/ 	.word	0xffffffff


	//   ....[165]....
        /*02f8*/ 	.word	0xffffffff


	//   ....[166]....
        /*02fc*/ 	.word	0xffffffff


	//   ....[167]....
        /*0300*/ 	.word	0xffffffff


	//   ....[168]....
        /*0304*/ 	.word	0xffffffff


	//   ....[169]....
        /*0308*/ 	.word	0xffffffff


	//   ....[170]....
        /*030c*/ 	.word	0xffffffff


	//   ....[171]....
        /*0310*/ 	.word	0xffffffff


	//   ....[172]....
        /*0314*/ 	.word	0xffffffff


	//   ....[173]....
        /*0318*/ 	.word	0xffffffff


	//   ....[174]....
        /*031c*/ 	.word	0xffffffff


	//   ....[175]....
        /*0320*/ 	.word	0xffffffff


	//   ....[176]....
        /*0324*/ 	.word	0xffffffff


	//   ....[177]....
        /*0328*/ 	.word	0xffffffff


	//   ....[178]....
        /*032c*/ 	.word	0xffffffff


	//   ....[179]....
        /*0330*/ 	.word	0xffffffff


	//   ....[180]....
        /*0334*/ 	.word	0xffffffff


	//   ....[181]....
        /*0338*/ 	.word	0xffffffff


	//   ....[182]....
        /*033c*/ 	.word	0xffffffff


	//   ....[183]....
        /*0340*/ 	.word	0xffffffff


	//   ....[184]....
        /*0344*/ 	.word	0xffffffff


	//   ....[185]....
        /*0348*/ 	.word	0xffffffff


	//   ....[186]....
        /*034c*/ 	.word	0xffffffff


	//   ....[187]....
        /*0350*/ 	.word	0xffffffff


	//   ....[188]....
        /*0354*/ 	.word	0xffffffff


	//   ....[189]....
        /*0358*/ 	.word	0xffffffff


	//   ....[190]....
        /*035c*/ 	.word	0xffffffff


	//   ....[191]....
        /*0360*/ 	.word	0xffffffff


	//   ....[192]....
        /*0364*/ 	.word	0xffffffff


	//   ....[193]....
        /*0368*/ 	.word	0xffffffff


	//   ....[194]....
        /*036c*/ 	.word	0xffffffff


	//   ....[195]....
        /*0370*/ 	.word	0xffffffff


	//   ....[196]....
        /*0374*/ 	.word	0xffffffff


	//   ....[197]....
        /*0378*/ 	.word	0xffffffff


	//   ....[198]....
        /*037c*/ 	.word	0xffffffff


	//   ....[199]....
        /*0380*/ 	.word	0xffffffff


	//   ....[200]....
        /*0384*/ 	.word	0xffffffff


	//   ....[201]....
        /*0388*/ 	.word	0xffffffff


	//   ....[202]....
        /*038c*/ 	.word	0xffffffff


	//   ....[203]....
        /*0390*/ 	.word	0xffffffff


	//   ....[204]....
        /*0394*/ 	.word	0xffffffff


	//   ....[205]....
        /*0398*/ 	.word	0xffffffff


	//   ....[206]....
        /*039c*/ 	.word	0xffffffff


	//   ....[207]....
        /*03a0*/ 	.word	0xffffffff


	//   ....[208]....
        /*03a4*/ 	.word	0xffffffff


	//   ....[209]....
        /*03a8*/ 	.word	0xffffffff


	//   ....[210]....
        /*03ac*/ 	.word	0xffffffff


	//   ....[211]....
        /*03b0*/ 	.word	0xffffffff


	//   ....[212]....
        /*03b4*/ 	.word	0xffffffff


	//   ....[213]....
        /*03b8*/ 	.word	0xffffffff


	//   ....[214]....
        /*03bc*/ 	.word	0xffffffff


	//   ....[215]....
        /*03c0*/ 	.word	0xffffffff


	//   ....[216]....
        /*03c4*/ 	.word	0xffffffff


	//   ....[217]....
        /*03c8*/ 	.word	0xffffffff


	//   ....[218]....
        /*03cc*/ 	.word	0xffffffff


	//   ....[219]....
        /*03d0*/ 	.word	0xffffffff


	//   ....[220]....
        /*03d4*/ 	.word	0xffffffff


	//   ....[221]....
        /*03d8*/ 	.word	0xffffffff


	//   ....[222]....
        /*03dc*/ 	.word	0xffffffff


	//   ....[223]....
        /*03e0*/ 	.word	0xffffffff


	//   ....[224]....
        /*03e4*/ 	.word	0xffffffff


	//   ....[225]....
        /*03e8*/ 	.word	0xffffffff


	//   ....[226]....
        /*03ec*/ 	.word	0xffffffff


	//   ....[227]....
        /*03f0*/ 	.word	0xffffffff


	//   ....[228]....
        /*03f4*/ 	.word	0xffffffff


	//   ....[229]....
        /*03f8*/ 	.word	0xffffffff


	//   ....[230]....
        /*03fc*/ 	.word	0xffffffff


	//   ....[231]....
        /*0400*/ 	.word	0xffffffff


	//   ....[232]....
        /*0404*/ 	.word	0xffffffff


	//   ....[233]....
        /*0408*/ 	.word	0xffffffff


	//   ....[234]....
        /*040c*/ 	.word	0xffffffff


	//   ....[235]....
        /*0410*/ 	.word	0xffffffff


	//   ....[236]....
        /*0414*/ 	.word	0xffffffff


	//   ....[237]....
        /*0418*/ 	.word	0xffffffff


	//   ....[238]....
        /*041c*/ 	.word	0xffffffff


	//   ....[239]....
        /*0420*/ 	.word	0xffffffff


	//   ....[240]....
        /*0424*/ 	.word	0xffffffff


	//   ....[241]....
        /*0428*/ 	.word	0xffffffff


	//   ....[242]....
        /*042c*/ 	.word	0xffffffff


	//   ....[243]....
        /*0430*/ 	.word	0xffffffff


	//   ....[244]....
        /*0434*/ 	.word	0xffffffff


	//   ....[245]....
        /*0438*/ 	.word	0xffffffff


	//   ....[246]....
        /*043c*/ 	.word	0xffffffff


	//   ....[247]....
        /*0440*/ 	.word	0xffffffff


	//   ....[248]....
        /*0444*/ 	.word	0xffffffff


	//   ....[249]....
        /*0448*/ 	.word	0xffffffff


	//   ....[250]....
        /*044c*/ 	.word	0xffffffff


	//   ....[251]....
        /*0450*/ 	.word	0xffffffff


	//   ....[252]....
        /*0454*/ 	.word	0xffffffff


	//   ....[253]....
        /*0458*/ 	.word	0xffffffff


	//   ....[254]....
        /*045c*/ 	.word	0xffffffff


	//   ....[255]....
        /*0460*/ 	.word	0xffffffff


	//----- nvinfo : EIATTR_COOP_GROUP_INSTR_OFFSETS
	.align		4
.L_23:
        /*0464*/ 	.byte	0x04, 0x28
        /*0466*/ 	.short	(.L_25 - .L_24)


	//   ....[0]....
.L_24:
        /*0468*/ 	.word	0x00000c10


	//   ....[1]....
        /*046c*/ 	.word	0x00000d10


	//   ....[2]....
        /*0470*/ 	.word	0x00000e10


	//   ....[3]....
        /*0474*/ 	.word	0x00000f10


	//   ....[4]....
        /*0478*/ 	.word	0x000048d0


	//   ....[5]....
        /*047c*/ 	.word	0x000048f0


	//   ....[6]....
        /*0480*/ 	.word	0x00004910


	//   ....[7]....
        /*0484*/ 	.word	0x00004930


	//   ....[8]....
        /*0488*/ 	.word	0x00004c70


	//   ....[9]....
        /*048c*/ 	.word	0x00004c90


	//   ....[10]....
        /*0490*/ 	.word	0x00004cb0


	//   ....[11]....
        /*0494*/ 	.word	0x00004cd0


	//   ....[12]....
        /*0498*/ 	.word	0x00005000


	//   ....[13]....
        /*049c*/ 	.word	0x00005020


	//   ....[14]....
        /*04a0*/ 	.word	0x00005040


	//   ....[15]....
        /*04a4*/ 	.word	0x00005060


	//   ....[16]....
        /*04a8*/ 	.word	0x00005360


	//   ....[17]....
        /*04ac*/ 	.word	0x00005380


	//   ....[18]....
        /*04b0*/ 	.word	0x000053a0


	//   ....[19]....
        /*04b4*/ 	.word	0x000053c0


	//   ....[20]....
        /*04b8*/ 	.word	0x00005700


	//   ....[21]....
        /*04bc*/ 	.word	0x00005720


	//   ....[22]....
        /*04c0*/ 	.word	0x00005740


	//   ....[23]....
        /*04c4*/ 	.word	0x00005760


	//   ....[24]....
        /*04c8*/ 	.word	0x00005a60


	//   ....[25]....
        /*04cc*/ 	.word	0x00005a80


	//   ....[26]....
        /*04d0*/ 	.word	0x00005aa0


	//   ....[27]....
        /*04d4*/ 	.word	0x00005ac0


	//   ....[28]....
        /*04d8*/ 	.word	0x00005dc0


	//   ....[29]....
        /*04dc*/ 	.word	0x00005de0


	//   ....[30]....
        /*04e0*/ 	.word	0x00005e00


	//   ....[31]....
        /*04e4*/ 	.word	0x00005e20


	//   ....[32]....
        /*04e8*/ 	.word	0x00006100


	//   ....[33]....
        /*04ec*/ 	.word	0x00006120


	//   ....[34]....
        /*04f0*/ 	.word	0x00006140


	//   ....[35]....
        /*04f4*/ 	.word	0x00006160


	//   ....[36]....
        /*04f8*/ 	.word	0x00006450


	//   ....[37]....
        /*04fc*/ 	.word	0x00006470


	//   ....[38]....
        /*0500*/ 	.word	0x00006490


	//   ....[39]....
        /*0504*/ 	.word	0x000064b0


	//   ....[40]....
        /*0508*/ 	.word	0x00006790


	//   ....[41]....
        /*050c*/ 	.word	0x000067b0


	//   ....[42]....
        /*0510*/ 	.word	0x000067d0


	//   ....[43]....
        /*0514*/ 	.word	0x000067f0


	//   ....[44]....
        /*0518*/ 	.word	0x00006ad0


	//   ....[45]....
        /*051c*/ 	.word	0x00006af0


	//   ....[46]....
        /*0520*/ 	.word	0x00006b10


	//   ....[47]....
        /*0524*/ 	.word	0x00006b30


	//   ....[48]....
        /*0528*/ 	.word	0x00006e10


	//   ....[49]....
        /*052c*/ 	.word	0x00006e30


	//   ....[50]....
        /*0530*/ 	.word	0x00006e50


	//   ....[51]....
        /*0534*/ 	.word	0x00006e70


	//   ....[52]....
        /*0538*/ 	.word	0x00007140


	//   ....[53]....
        /*053c*/ 	.word	0x00007160


	//   ....[54]....
        /*0540*/ 	.word	0x00007180


	//   ....[55]....
        /*0544*/ 	.word	0x000071a0


	//   ....[56]....
        /*0548*/ 	.word	0x00007490


	//   ....[57]....
        /*054c*/ 	.word	0x000074b0


	//   ....[58]....
        /*0550*/ 	.word	0x000074d0


	//   ....[59]....
        /*0554*/ 	.word	0x000074f0


	//   ....[60]....
        /*0558*/ 	.word	0x000077d0


	//   ....[61]....
        /*055c*/ 	.word	0x000077f0


	//   ....[62]....
        /*0560*/ 	.word	0x00007810


	//   ....[63]....
        /*0564*/ 	.word	0x00007830


	//   ....[64]....
        /*0568*/ 	.word	0x00007b20


	//   ....[65]....
        /*056c*/ 	.word	0x00007b40


	//   ....[66]....
        /*0570*/ 	.word	0x00007b60


	//   ....[67]....
        /*0574*/ 	.word	0x00007b80


	//   ....[68]....
        /*0578*/ 	.word	0x00007e60


	//   ....[69]....
        /*057c*/ 	.word	0x00007e80


	//   ....[70]....
        /*0580*/ 	.word	0x00007ea0


	//   ....[71]....
        /*0584*/ 	.word	0x00007ec0


	//   ....[72]....
        /*0588*/ 	.word	0x000081a0


	//   ....[73]....
        /*058c*/ 	.word	0x000081c0


	//   ....[74]....
        /*0590*/ 	.word	0x000081e0


	//   ....[75]....
        /*0594*/ 	.word	0x00008200


	//   ....[76]....
        /*0598*/ 	.word	0x000084e0


	//   ....[77]....
        /*059c*/ 	.word	0x00008500


	//   ....[78]....
        /*05a0*/ 	.word	0x00008520


	//   ....[79]....
        /*05a4*/ 	.word	0x00008540


	//   ....[80]....
        /*05a8*/ 	.word	0x00008820


	//   ....[81]....
        /*05ac*/ 	.word	0x00008840


	//   ....[82]....
        /*05b0*/ 	.word	0x00008860


	//   ....[83]....
        /*05b4*/ 	.word	0x00008880


	//   ....[84]....
        /*05b8*/ 	.word	0x00008b60


	//   ....[85]....
        /*05bc*/ 	.word	0x00008b80


	//   ....[86]....
        /*05c0*/ 	.word	0x00008ba0


	//   ....[87]....
        /*05c4*/ 	.word	0x00008bc0


	//   ....[88]....
        /*05c8*/ 	.word	0x00008ea0


	//   ....[89]....
        /*05cc*/ 	.word	0x00008ec0


	//   ....[90]....
        /*05d0*/ 	.word	0x00008ee0


	//   ....[91]....
        /*05d4*/ 	.word	0x00008f00


	//   ....[92]....
        /*05d8*/ 	.word	0x000091e0


	//   ....[93]....
        /*05dc*/ 	.word	0x00009200


	//   ....[94]....
        /*05e0*/ 	.word	0x00009220


	//   ....[95]....
        /*05e4*/ 	.word	0x00009240


	//   ....[96]....
        /*05e8*/ 	.word	0x00009520


	//   ....[97]....
        /*05ec*/ 	.word	0x00009540


	//   ....[98]....
        /*05f0*/ 	.word	0x00009560


	//   ....[99]....
        /*05f4*/ 	.word	0x00009580


	//   ....[100]....
        /*05f8*/ 	.word	0x00009860


	//   ....[101]....
        /*05fc*/ 	.word	0x00009880


	//   ....[102]....
        /*0600*/ 	.word	0x000098a0


	//   ....[103]....
        /*0604*/ 	.word	0x000098c0


	//   ....[104]....
        /*0608*/ 	.word	0x00009ba0


	//   ....[105]....
        /*060c*/ 	.word	0x00009bc0


	//   ....[106]....
        /*0610*/ 	.word	0x00009be0


	//   ....[107]....
        /*0614*/ 	.word	0x00009c00


	//   ....[108]....
        /*0618*/ 	.word	0x00009ee0


	//   ....[109]....
        /*061c*/ 	.word	0x00009f00


	//   ....[110]....
        /*0620*/ 	.word	0x00009f20


	//   ....[111]....
        /*0624*/ 	.word	0x00009f40


	//   ....[112]....
        /*0628*/ 	.word	0x0000a220


	//   ....[113]....
        /*062c*/ 	.word	0x0000a240


	//   ....[114]....
        /*0630*/ 	.word	0x0000a260


	//   ....[115]....
        /*0634*/ 	.word	0x0000a280


	//   ....[116]....
        /*0638*/ 	.word	0x0000a540


	//   ....[117]....
        /*063c*/ 	.word	0x0000a560


	//   ....[118]....
        /*0640*/ 	.word	0x0000a580


	//   ....[119]....
        /*0644*/ 	.word	0x0000a5a0


	//   ....[120]....
        /*0648*/ 	.word	0x0000a880


	//   ....[121]....
        /*064c*/ 	.word	0x0000a8a0


	//   ....[122]....
        /*0650*/ 	.word	0x0000a8c0


	//   ....[123]....
        /*0654*/ 	.word	0x0000a8e0


	//   ....[124]....
        /*0658*/ 	.word	0x0000ab90


	//   ....[125]....
        /*065c*/ 	.word	0x0000abb0


	//   ....[126]....
        /*0660*/ 	.word	0x0000abd0


	//   ....[127]....
        /*0664*/ 	.word	0x0000abf0


	//   ....[128]....
        /*0668*/ 	.word	0x0000aed0


	//   ....[129]....
        /*066c*/ 	.word	0x0000aef0


	//   ....[130]....
        /*0670*/ 	.word	0x0000af10


	//   ....[131]....
        /*0674*/ 	.word	0x0000af30


	//   ....[132]....
        /*0678*/ 	.word	0x0000b200


	//   ....[133]....
        /*067c*/ 	.word	0x0000b220


	//   ....[134]....
        /*0680*/ 	.word	0x0000b240


	//   ....[135]....
        /*0684*/ 	.word	0x0000b260


	//   ....[136]....
        /*0688*/ 	.word	0x0000b540


	//   ....[137]....
        /*068c*/ 	.word	0x0000b560


	//   ....[138]....
        /*0690*/ 	.word	0x0000b580


	//   ....[139]....
        /*0694*/ 	.word	0x0000b5a0


	//   ....[140]....
        /*0698*/ 	.word	0x0000b880


	//   ....[141]....
        /*069c*/ 	.word	0x0000b8a0


	//   ....[142]....
        /*06a0*/ 	.word	0x0000b8c0


	//   ....[143]....
        /*06a4*/ 	.word	0x0000b8e0


	//   ....[144]....
        /*06a8*/ 	.word	0x0000bbc0


	//   ....[145]....
        /*06ac*/ 	.word	0x0000bbe0


	//   ....[146]....
        /*06b0*/ 	.word	0x0000bc00


	//   ....[147]....
        /*06b4*/ 	.word	0x0000bc20


	//   ....[148]....
        /*06b8*/ 	.word	0x0000bf00


	//   ....[149]....
        /*06bc*/ 	.word	0x0000bf20


	//   ....[150]....
        /*06c0*/ 	.word	0x0000bf40


	//   ....[151]....
        /*06c4*/ 	.word	0x0000bf60


	//   ....[152]....
        /*06c8*/ 	.word	0x0000c240


	//   ....[153]....
        /*06cc*/ 	.word	0x0000c260


	//   ....[154]....
        /*06d0*/ 	.word	0x0000c280


	//   ....[155]....
        /*06d4*/ 	.word	0x0000c2a0


	//   ....[156]....
        /*06d8*/ 	.word	0x0000c580


	//   ....[157]....
        /*06dc*/ 	.word	0x0000c5a0


	//   ....[158]....
        /*06e0*/ 	.word	0x0000c5c0


	//   ....[159]....
        /*06e4*/ 	.word	0x0000c5e0


	//   ....[160]....
        /*06e8*/ 	.word	0x0000c8c0


	//   ....[161]....
        /*06ec*/ 	.word	0x0000c8e0


	//   ....[162]....
        /*06f0*/ 	.word	0x0000c900


	//   ....[163]....
        /*06f4*/ 	.word	0x0000c920


	//   ....[164]....
        /*06f8*/ 	.word	0x0000cc00


	//   ....[165]....
        /*06fc*/ 	.word	0x0000cc20


	//   ....[166]....
        /*0700*/ 	.word	0x0000cc40


	//   ....[167]....
        /*0704*/ 	.word	0x0000cc60


	//   ....[168]....
        /*0708*/ 	.word	0x0000cf40


	//   ....[169]....
        /*070c*/ 	.word	0x0000cf60


	//   ....[170]....
        /*0710*/ 	.word	0x0000cf80


	//   ....[171]....
        /*0714*/ 	.word	0x0000cfa0


	//   ....[172]....
        /*0718*/ 	.word	0x0000d280


	//   ....[173]....
        /*071c*/ 	.word	0x0000d2a0


	//   ....[174]....
        /*0720*/ 	.word	0x0000d2c0


	//   ....[175]....
        /*0724*/ 	.word	0x0000d2e0


	//   ....[176]....
        /*0728*/ 	.word	0x0000d5c0


	//   ....[177]....
        /*072c*/ 	.word	0x0000d5e0


	//   ....[178]....
        /*0730*/ 	.word	0x0000d600


	//   ....[179]....
        /*0734*/ 	.word	0x0000d620


	//   ....[180]....
        /*0738*/ 	.word	0x0000d900


	//   ....[181]....
        /*073c*/ 	.word	0x0000d920


	//   ....[182]....
        /*0740*/ 	.word	0x0000d940


	//   ....[183]....
        /*0744*/ 	.word	0x0000d960


	//   ....[184]....
        /*0748*/ 	.word	0x0000dc40


	//   ....[185]....
        /*074c*/ 	.word	0x0000dc60


	//   ....[186]....
        /*0750*/ 	.word	0x0000dc80


	//   ....[187]....
        /*0754*/ 	.word	0x0000dca0


	//   ....[188]....
        /*0758*/ 	.word	0x0000df80


	//   ....[189]....
        /*075c*/ 	.word	0x0000dfa0


	//   ....[190]....
        /*0760*/ 	.word	0x0000dfc0


	//   ....[191]....
        /*0764*/ 	.word	0x0000dfe0


	//   ....[192]....
        /*0768*/ 	.word	0x0000e2c0


	//   ....[193]....
        /*076c*/ 	.word	0x0000e2e0


	//   ....[194]....
        /*0770*/ 	.word	0x0000e300


	//   ....[195]....
        /*0774*/ 	.word	0x0000e320


	//   ....[196]....
        /*0778*/ 	.word	0x0000e600


	//   ....[197]....
        /*077c*/ 	.word	0x0000e620


	//   ....[198]....
        /*0780*/ 	.word	0x0000e640


	//   ....[199]....
        /*0784*/ 	.word	0x0000e660


	//   ....[200]....
        /*0788*/ 	.word	0x0000e940


	//   ....[201]....
        /*078c*/ 	.word	0x0000e960


	//   ....[202]....
        /*0790*/ 	.word	0x0000e980


	//   ....[203]....
        /*0794*/ 	.word	0x0000e9a0


	//   ....[204]....
        /*0798*/ 	.word	0x0000ec80


	//   ....[205]....
        /*079c*/ 	.word	0x0000eca0


	//   ....[206]....
        /*07a0*/ 	.word	0x0000ecc0


	//   ....[207]....
        /*07a4*/ 	.word	0x0000ece0


	//   ....[208]....
        /*07a8*/ 	.word	0x0000efc0


	//   ....[209]....
        /*07ac*/ 	.word	0x0000efe0


	//   ....[210]....
        /*07b0*/ 	.word	0x0000f000


	//   ....[211]....
        /*07b4*/ 	.word	0x0000f020


	//   ....[212]....
        /*07b8*/ 	.word	0x0000f300


	//   ....[213]....
        /*07bc*/ 	.word	0x0000f320


	//   ....[214]....
        /*07c0*/ 	.word	0x0000f340


	//   ....[215]....
        /*07c4*/ 	.word	0x0000f360


	//   ....[216]....
        /*07c8*/ 	.word	0x0000f640


	//   ....[217]....
        /*07cc*/ 	.word	0x0000f660


	//   ....[218]....
        /*07d0*/ 	.word	0x0000f680


	//   ....[219]....
        /*07d4*/ 	.word	0x0000f6a0


	//   ....[220]....
        /*07d8*/ 	.word	0x0000f940


	//   ....[221]....
        /*07dc*/ 	.word	0x0000f960


	//   ....[222]....
        /*07e0*/ 	.word	0x0000f9c0


	//   ....[223]....
        /*07e4*/ 	.word	0x0000f9e0


	//   ....[224]....
        /*07e8*/ 	.word	0x0000fc80


	//   ....[225]....
        /*07ec*/ 	.word	0x0000fca0


	//   ....[226]....
        /*07f0*/ 	.word	0x0000fcc0


	//   ....[227]....
        /*07f4*/ 	.word	0x0000fce0


	//   ....[228]....
        /*07f8*/ 	.word	0x0000ffd0


	//   ....[229]....
        /*07fc*/ 	.word	0x0000fff0


	//   ....[230]....
        /*0800*/ 	.word	0x00010010


	//   ....[231]....
        /*0804*/ 	.word	0x00010030


	//   ....[232]....
        /*0808*/ 	.word	0x00010170


	//   ....[233]....
        /*080c*/ 	.word	0x00010190


	//   ....[234]....
        /*0810*/ 	.word	0x000101b0


	//   ....[235]....
        /*0814*/ 	.word	0x000101f0


	//   ....[236]....
        /*0818*/ 	.word	0x00010310


	//   ....[237]....
        /*081c*/ 	.word	0x00010330


	//   ....[238]....
        /*0820*/ 	.word	0x00010350


	//   ....[239]....
        /*0824*/ 	.word	0x00010370


	//   ....[240]....
        /*0828*/ 	.word	0x000104b0


	//   ....[241]....
        /*082c*/ 	.word	0x000104d0


	//   ....[242]....
        /*0830*/ 	.word	0x000104f0


	//   ....[243]....
        /*0834*/ 	.word	0x00010510


	//   ....[244]....
        /*0838*/ 	.word	0x00010650


	//   ....[245]....
        /*083c*/ 	.word	0x00010670


	//   ....[246]....
        /*0840*/ 	.word	0x00010690


	//   ....[247]....
        /*0844*/ 	.word	0x000106b0


	//   ....[248]....
        /*0848*/ 	.word	0x000107f0


	//   ....[249]....
        /*084c*/ 	.word	0x00010870


	//   ....[250]....
        /*0850*/ 	.word	0x00010900


	//   ....[251]....
        /*0854*/ 	.word	0x000109a0


	//   ....[252]....
        /*0858*/ 	.word	0x00010b70


	//   ....[253]....
        /*085c*/ 	.word	0x00010b90


	//   ....[254]....
        /*0860*/ 	.word	0x00010bb0


	//   ....[255]....
        /*0864*/ 	.word	0x00010bd0


	//----- nvinfo : EIATTR_EXIT_INSTR_OFFSETS
	.align		4
.L_25:
        /*0868*/ 	.byte	0x04, 0x1c
        /*086a*/ 	.short	(.L_27 - .L_26)


	//   ....[0]....
.L_26:
        /*086c*/ 	.word	0x00011a60


	//   ....[1]....
        /*0870*/ 	.word	0x00011ab0


	//----- nvinfo : EIATTR_MAX_THREADS
	.align		4
.L_27:
        /*0874*/ 	.byte	0x04, 0x05
        /*0876*/ 	.short	(.L_29 - .L_28)
.L_28:
        /*0878*/ 	.word	0x00000020
        /*087c*/ 	.word	0x00000001
        /*0880*/ 	.word	0x00000001
.L_29:


//--------------------- .nv.rel.action            --------------------------
	.section	.nv.rel.action,"",@"SHT_CUDA_RELOCINFO"
	.align	8
	.sectionentsize	8
        /*0000*/ 	.byte	0x73, 0x00, 0x00, 0x00, 0x00, 0x00, 0x00, 0x00, 0x00, 0x00, 0x00, 0x11, 0x25, 0x00, 0x05, 0x36


//--------------------- .nv.constant0.l2norm_fwd_kernel --------------------------
	.section	.nv.constant0.l2norm_fwd_kernel,"a",@progbits
	.align	4
.nv.constant0.l2norm_fwd_kernel:
	.zero		380


//--------------------- .text.l2norm_fwd_kernel   --------------------------
	.section	.text.l2norm_fwd_kernel,"ax",@progbits
	.sectionflags	@"SHF_BARRIERS=1"
	.sectioninfo	@"SHI_REGISTERS=255"
	.align	128
        .global         l2norm_fwd_kernel
        .type           l2norm_fwd_kernel,@function
        .size           l2norm_fwd_kernel,(.L_x_1 - l2norm_fwd_kernel)
        .other          l2norm_fwd_kernel,@"STO_CUDA_ENTRY STV_DEFAULT"
l2norm_fwd_kernel:
.text.l2norm_fwd_kernel:
[----:B------:R-:W-:-:S03]  /*0000*/  MOV R1, c[0x0][0x28] ;  /* 0x00000a0000017a02 */ /* 0x000fc60000000f00 */
[----:B------:R-:W0:Y:S01]  /*0010*/  S2R R0, SR_TID.X ;  /* 0x0000000000007919 */ /* 0x000e220000002100 */
[----:B------:R-:W-:Y:S01]  /*0020*/  IADD3 R1, R1, -0x2b0, RZ ;  /* 0xfffffd5001017810 */ /* 0x000fe20007ffe0ff */
[----:B------:R-:W-:Y:S01]  /*0030*/  CS2R R12, SRZ ;  /* 0x00000000000c7805 */ /* 0x000fe2000001ff00 */
[----:B------:R-:W-:Y:S01]  /*0040*/  CS2R R14, SRZ ;  /* 0x00000000000e7805 */ /* 0x000fe2000001ff00 */
[----:B------:R-:W1:Y:S01]  /*0050*/  S2R R4, SR_CTAID.X ;  /* 0x0000000000047919 */ /* 0x000e620000002500 */
[----:B------:R-:W-:-:S03]  /*0060*/  ULDC.64 UR4, c[0x0][0x118] ;  /* 0x0000460000047ab9 */ /* 0x000fc60000000a00 */
[----:B------:R1:W-:Y:S04]  /*0070*/  STL [R1+0x268], R2 ;  /* 0x0002680201007387 */ /* 0x0003e80000100800 */
[----:B------:R2:W-:Y:S01]  /*0080*/  STL [R1+0x264], R3 ;  /* 0x0002640301007387 */ /* 0x0005e20000100800 */
[----:B0-----:R-:W-:Y:S02]  /*0090*/  SHF.R.U32.HI R247, RZ, 0x4, R0 ;  /* 0x00000004fff77819 */ /* 0x001fe40000011600 */
[----:B------:R-:W-:Y:S02]  /*00a0*/  SHF.L.U32 R0, R0, 0x3, RZ ;  /* 0x0000000300007819 */ /* 0x000fe400000006ff */
[----:B-1----:R-:W-:Y:S02]  /*00b0*/  SHF.L.U32 R2, R4, 0x7, RZ ;  /* 0x0000000704027819 */ /* 0x002fe400000006ff */
[----:B------:R-:W-:-:S02]  /*00c0*/  SGXT.U32 R247, R247, 0x1 ;  /* 0x00000001f7f7781a */ /* 0x000fc40000000000 */
[----:B------:R-:W-:Y:S02]  /*00d0*/  LOP3.LUT R10, R0, 0x78, RZ, 0xc0, !PT ;  /* 0x00000078000a7812 */ /* 0x000fe400078ec0ff */
[----:B------:R-:W-:Y:S02]  /*00e0*/  LOP3.LUT R7, R2, R247, RZ, 0xfc, !PT ;  /* 0x000000f702077212 */ /* 0x000fe400078efcff */
[----:B------:R-:W-:Y:S01]  /*00f0*/  SHF.R.S32.HI R0, RZ, 0x1f, R2 ;  /* 0x0000001fff007819 */ /* 0x000fe20000011402 */
[----:B------:R-:W-:Y:S01]  /*0100*/  IMAD.WIDE.U32 R10, R10, 0x2, RZ ;  /* 0x000000020a0a7825 */ /* 0x000fe200078e00ff */
[C---:B------:R-:W-:Y:S02]  /*0110*/  SHF.L.U32 R5, R7.reuse, 0x8, RZ ;  /* 0x0000000807057819 */ /* 0x040fe400000006ff */
[C---:B------:R-:W-:Y:S02]  /*0120*/  ISETP.GE.U32.AND P5, PT, R7.reuse, 0xf70, PT ;  /* 0x00000f700700780c */ /* 0x040fe40003fa6070 */
[----:B------:R-:W-:-:S02]  /*0130*/  SHF.L.U64.HI R7, R7, 0x8, R0 ;  /* 0x0000000807077819 */ /* 0x000fc40000010200 */
[----:B------:R-:W-:Y:S02]  /*0140*/  LOP3.LUT R20, R5, R10, RZ, 0xfc, !PT ;  /* 0x0000000a05147212 */ /* 0x000fe400078efcff */
[----:B------:R-:W-:Y:S02]  /*0150*/  ISETP.GE.U32.AND.EX P5, PT, R0, RZ, PT, P5 ;  /* 0x000000ff0000720c */ /* 0x000fe40003fa6150 */
[----:B------:R-:W-:Y:S01]  /*0160*/  LOP3.LUT R5, R7, R11, RZ, 0xfc, !PT ;  /* 0x0000000b07057212 */ /* 0x000fe200078efcff */
[----:B------:R-:W-:Y:S01]  /*0170*/  STL [R1+0x26c], R20 ;  /* 0x00026c1401007387 */ /* 0x000fe20000100800 */
[----:B------:R-:W-:-:S03]  /*0180*/  IADD3 R6, P0, R20, c[0x0][0x160], RZ ;  /* 0x0000580014067a10 */ /* 0x000fc60007f1e0ff */
[----:B------:R-:W-:Y:S01]  /*0190*/  STL [R1+0x270], R5 ;  /* 0x0002700501007387 */ /* 0x000fe20000100800 */
[----:B------:R-:W-:-:S05]  /*01a0*/  IADD3.X R7, R5, c[0x0][0x164], RZ, P0, !PT ;  /* 0x0000590005077a10 */ /* 0x000fca00007fe4ff */
[----:B------:R-:W3:Y:S01]  /*01b0*/  @!P5 LDG.E.128 R12, [R6.64] ;  /* 0x00000004060cd981 */ /* 0x000ee2000c1e1d00 */
[C-C-:B------:R-:W-:Y:S02]  /*01c0*/  LOP3.LUT R32, R2.reuse, 0xe, R247.reuse, 0xfe, !PT ;  /* 0x0000000e02207812 */ /* 0x140fe400078efef7 */
[C-C-:B------:R-:W-:Y:S02]  /*01d0*/  LOP3.LUT R30, R2.reuse, 0x10, R247.reuse, 0xfe, !PT ;  /* 0x00000010021e7812 */ /* 0x140fe400078efef7 */
[C-C-:B------:R-:W-:Y:S02]  /*01e0*/  LOP3.LUT R31, R2.reuse, 0x12, R247.reuse, 0xfe, !PT ;  /* 0x00000012021f7812 */ /* 0x140fe400078efef7 */
[C-C-:B------:R-:W-:Y:S02]  /*01f0*/  LOP3.LUT R21, R2.reuse, 0x2, R247.reuse, 0xfe, !PT ;  /* 0x0000000202157812 */ /* 0x140fe400078efef7 */
[C-C-:B------:R-:W-:Y:S02]  /*0200*/  LOP3.LUT R17, R2.reuse, 0x4, R247.reuse, 0xfe, !PT ;  /* 0x0000000402117812 */ /* 0x140fe400078efef7 */
[----:B------:R-:W-:-:S02]  /*0210*/  LOP3.LUT R44, R2, 0x14, R247, 0xfe, !PT ;  /* 0x00000014022c7812 */ /* 0x000fc400078efef7 */
        /* <DEDUP_REMOVED lines=51> */
[----:B------:R-:W-:Y:S02]  /*0550*/  LOP3.LUT R246, R2, 0x3e, R247, 0xfe, !PT ;  /* 0x0000003e02f67812 */ /* 0x000fe400078efef7 */
[C---:B------:R-:W-:Y:S02]  /*0560*/  ISETP.GE.U32.AND P4, PT, R17.reuse, 0xf70, PT ;  /* 0x00000f701100780c */ /* 0x040fe40003f86070 */
[----:B------:R-:W-:-:S02]  /*0570*/  SHF.L.U32 R18, R17, 0x8, RZ ;  /* 0x0000000811127819 */ /* 0x000fc400000006ff */
[--C-:B------:R-:W-:Y:S02]  /*0580*/  SHF.L.U64.HI R62, R32, 0x8, R0.reuse ;  /* 0x00000008203e7819 */ /* 0x100fe40000010200 */
[--C-:B------:R-:W-:Y:S02]  /*0590*/  SHF.L.U64.HI R58, R30, 0x8, R0.reuse ;  /* 0x000000081e3a7819 */ /* 0x100fe40000010200 */
[--C-:B------:R-:W-:Y:S02]  /*05a0*/  SHF.L.U64.HI R50, R31, 0x8, R0.reuse ;  /* 0x000000081f327819 */ /* 0x100fe40000010200 */
[--C-:B------:R-:W-:Y:S02]  /*05b0*/  SHF.L.U64.HI R46, R44, 0x8, R0.reuse ;  /* 0x000000082c2e7819 */ /* 0x100fe40000010200 */
[--C-:B------:R-:W-:Y:S02]  /*05c0*/  SHF.L.U64.HI R38, R42, 0x8, R0.reuse ;  /* 0x000000082a267819 */ /* 0x100fe40000010200 */
[----:B------:R-:W-:-:S02]  /*05d0*/  SHF.L.U64.HI R34, R43, 0x8, R0 ;  /* 0x000000082b227819 */ /* 0x000fc40000010200 */
        /* <DEDUP_REMOVED lines=48> */
[----:B------:R-:W-:Y:S02]  /*08e0*/  SHF.L.U32 R40, R44, 0x8, RZ ;  /* 0x000000082c287819 */ /* 0x000fe400000006ff */
[----:B------:R-:W-:Y:S02]  /*08f0*/  SHF.L.U32 R28, R43, 0x8, RZ ;  /* 0x000000082b1c7819 */ /* 0x000fe400000006ff */
[----:B------:R-:W-:Y:S02]  /*0900*/  SHF.L.U32 R36, R42, 0x8, RZ ;  /* 0x000000082a247819 */ /* 0x000fe400000006ff */
[----:B------:R-:W-:Y:S02]  /*0910*/  SHF.L.U32 R60, R32, 0x8, RZ ;  /* 0x00000008203c7819 */ /* 0x000fe400000006ff */
[----:B------:R-:W-:Y:S02]  /*0920*/  SHF.L.U32 R52, R30, 0x8, RZ ;  /* 0x000000081e347819 */ /* 0x000fe400000006ff */
[----:B------:R-:W-:-:S02]  /*0930*/  SHF.L.U32 R48, R31, 0x8, RZ ;  /* 0x000000081f307819 */ /* 0x000fc400000006ff */
[----:B------:R-:W-:Y:S02]  /*0940*/  SHF.L.U32 R24, R54, 0x8, RZ ;  /* 0x0000000836187819 */ /* 0x000fe400000006ff */
[----:B------:R-:W-:Y:S01]  /*0950*/  SHF.L.U32 R16, R55, 0x8, RZ ;  /* 0x0000000837107819 */ /* 0x000fe200000006ff */
[--C-:B---3--:R-:W-:Y:S01]  /*0960*/  HADD2.F32 R248, -RZ, R12.reuse.H1_H1 ;  /* 0x3000000cfff87230 */ /* 0x108fe20000004100 */
[----:B------:R-:W-:Y:S01]  /*0970*/  SHF.L.U32 R245, R56, 0x8, RZ ;  /* 0x0000000838f57819 */ /* 0x000fe200000006ff */
[----:B------:R-:W-:Y:S01]  /*0980*/  HADD2.F32 R249, -RZ, R12.H0_H0 ;  /* 0x2000000cfff97230 */ /* 0x000fe20000004100 */
[----:B------:R-:W-:Y:S01]  /*0990*/  SHF.L.U32 R239, R68, 0x8, RZ ;  /* 0x0000000844ef7819 */ /* 0x000fe200000006ff */
[--C-:B------:R-:W-:Y:S01]  /*09a0*/  HADD2.F32 R251, -RZ, R13.reuse.H0_H0 ;  /* 0x2000000dfffb7230 */ /* 0x100fe20000004100 */
[----:B------:R-:W-:Y:S01]  /*09b0*/  FMUL R4, R248, R248 ;  /* 0x000000f8f8047220 */ /* 0x000fe20000400000 */
[----:B------:R-:W-:Y:S01]  /*09c0*/  HADD2.F32 R250, -RZ, R13.H1_H1 ;  /* 0x3000000dfffa7230 */ /* 0x000fe20000004100 */
[----:B------:R-:W-:Y:S01]  /*09d0*/  STL [R1+0x274], R248 ;  /* 0x000274f801007387 */ /* 0x000fe20000100800 */
[--C-:B------:R-:W-:Y:S01]  /*09e0*/  HADD2.F32 R252, -RZ, R14.reuse.H0_H0 ;  /* 0x2000000efffc7230 */ /* 0x100fe20000004100 */
[----:B------:R-:W-:Y:S01]  /*09f0*/  FFMA R4, R249, R249, R4 ;  /* 0x000000f9f9047223 */ /* 0x000fe20000000004 */
[----:B--2---:R-:W-:Y:S01]  /*0a00*/  HADD2.F32 R3, -RZ, R14.H1_H1 ;  /* 0x3000000eff037230 */ /* 0x004fe20000004100 */
[----:B------:R0:W-:Y:S01]  /*0a10*/  STL [R1+0x278], R249 ;  /* 0x000278f901007387 */ /* 0x0001e20000100800 */
[----:B------:R-:W-:Y:S01]  /*0a20*/  HADD2.F32 R8, -RZ, R15.H0_H0 ;  /* 0x2000000fff087230 */ /* 0x000fe20000004100 */
[----:B------:R-:W-:Y:S01]  /*0a30*/  FFMA R9, R251, R251, R4 ;  /* 0x000000fbfb097223 */ /* 0x000fe20000000004 */
[----:B------:R-:W-:Y:S01]  /*0a40*/  SHF.L.U64.HI R14, R56, 0x8, R0 ;  /* 0x00000008380e7819 */ /* 0x000fe20000010200 */
[----:B------:R1:W-:Y:S01]  /*0a50*/  STL [R1+0x27c], R251 ;  /* 0x00027cfb01007387 */ /* 0x0003e20000100800 */
[----:B------:R-:W-:Y:S01]  /*0a60*/  SHF.L.U32 R233, R66, 0x8, RZ ;  /* 0x0000000842e97819 */ /* 0x000fe200000006ff */
[----:B------:R-:W-:Y:S01]  /*0a70*/  FFMA R9, R250, R250, R9 ;  /* 0x000000fafa097223 */ /* 0x000fe20000000009 */
[----:B------:R-:W-:Y:S01]  /*0a80*/  SHF.L.U32 R229, R67, 0x8, RZ ;  /* 0x0000000843e57819 */ /* 0x000fe200000006ff */
[----:B------:R2:W-:Y:S01]  /*0a90*/  STL [R1+0x280], R250 ;  /* 0x000280fa01007387 */ /* 0x0005e20000100800 */
[----:B------:R-:W-:Y:S01]  /*0aa0*/  SHF.L.U32 R225, R80, 0x8, RZ ;  /* 0x0000000850e17819 */ /* 0x000fe200000006ff */
[----:B------:R-:W-:Y:S01]  /*0ab0*/  FFMA R9, R252, R252, R9 ;  /* 0x000000fcfc097223 */ /* 0x000fe20000000009 */
[----:B0-----:R-:W-:Y:S01]  /*0ac0*/  LOP3.LUT R249, R50, R11, RZ, 0xfc, !PT ;  /* 0x0000000b32f97212 */ /* 0x001fe200078efcff */
[----:B------:R0:W-:Y:S01]  /*0ad0*/  STL [R1+0x284], R252 ;  /* 0x000284fc01007387 */ /* 0x0001e20000100800 */
[----:B------:R-:W-:Y:S01]  /*0ae0*/  SHF.L.U32 R219, R78, 0x8, RZ ;  /* 0x000000084edb7819 */ /* 0x000fe200000006ff */
[----:B------:R-:W-:Y:S01]  /*0af0*/  FFMA R9, R3, R3, R9 ;  /* 0x0000000303097223 */ /* 0x000fe20000000009 */
[-C--:B-1----:R-:W-:Y:S01]  /*0b00*/  LOP3.LUT R251, R58, R11.reuse, RZ, 0xfc, !PT ;  /* 0x0000000b3afb7212 */ /* 0x082fe200078efcff */
[----:B------:R1:W-:Y:S01]  /*0b10*/  STL [R1+0x10], R3 ;  /* 0x0000100301007387 */ /* 0x0003e20000100800 */
[----:B------:R-:W-:Y:S01]  /*0b20*/  SHF.L.U32 R215, R79, 0x8, RZ ;  /* 0x000000084fd77819 */ /* 0x000fe200000006ff */
[----:B------:R-:W-:Y:S01]  /*0b30*/  FFMA R9, R8, R8, R9 ;  /* 0x0000000808097223 */ /* 0x000fe20000000009 */
[----:B--2---:R-:W-:Y:S01]  /*0b40*/  LOP3.LUT R250, R62, R11, RZ, 0xfc, !PT ;  /* 0x0000000b3efa7212 */ /* 0x004fe200078efcff */
[----:B------:R2:W-:Y:S01]  /*0b50*/  STL [R1+0x14], R8 ;  /* 0x0000140801007387 */ /* 0x0005e20000100800 */
[----:B------:R-:W-:-:S02]  /*0b60*/  SHF.L.U32 R209, R92, 0x8, RZ ;  /* 0x000000085cd17819 */ /* 0x000fc400000006ff */
[-C--:B0-----:R-:W-:Y:S02]  /*0b70*/  LOP3.LUT R252, R48, R10.reuse, RZ, 0xfc, !PT ;  /* 0x0000000a30fc7212 */ /* 0x081fe400078efcff */
[----:B------:R-:W-:Y:S01]  /*0b80*/  LOP3.LUT R48, R40, R10, RZ, 0xfc, !PT ;  /* 0x0000000a28307212 */ /* 0x000fe200078efcff */
[----:B-1----:R-:W-:Y:S01]  /*0b90*/  HADD2.F32 R3, -RZ, R15.H1_H1 ;  /* 0x3000000fff037230 */ /* 0x002fe20000004100 */
[----:B------:R-:W-:Y:S02]  /*0ba0*/  LOP3.LUT R15, R2, 0x6, R247, 0xfe, !PT ;  /* 0x00000006020f7812 */ /* 0x000fe400078efef7 */
[----:B------:R-:W-:Y:S02]  /*0bb0*/  SHF.L.U32 R205, R90, 0x8, RZ ;  /* 0x000000085acd7819 */ /* 0x000fe400000006ff */
[----:B------:R-:W-:Y:S01]  /*0bc0*/  FFMA R9, R3, R3, R9 ;  /* 0x0000000303097223 */ /* 0x000fe20000000009 */
[----:B--2---:R-:W-:Y:S01]  /*0bd0*/  LOP3.LUT R8, R2, 0xa, R247, 0xfe, !PT ;  /* 0x0000000a02087812 */ /* 0x004fe200078efef7 */
[----:B------:R-:W-:Y:S01]  /*0be0*/  STL [R1+0x58], R3 ;  /* 0x0000580301007387 */ /* 0x000fe20000100800 */
[----:B------:R-:W-:-:S02]  /*0bf0*/  SHF.L.U32 R84, R15, 0x8, RZ ;  /* 0x000000080f547819 */ /* 0x000fc400000006ff */
[--C-:B------:R-:W-:Y:S01]  /*0c00*/  SHF.L.U64.HI R86, R15, 0x8, R0.reuse ;  /* 0x000000080f567819 */ /* 0x100fe20000010200 */
[----:B------:R-:W0:Y:S01]  /*0c10*/  SHFL.BFLY PT, R4, R9, 0x8, 0x1f ;  /* 0x0d001f0009047f89 */ /* 0x000e2200000e0000 */
[C---:B------:R-:W-:Y:S02]  /*0c20*/  SHF.L.U32 R72, R8.reuse, 0x8, RZ ;  /* 0x0000000808487819 */ /* 0x040fe400000006ff */
[----:B------:R-:W-:Y:S02]  /*0c30*/  SHF.L.U64.HI R74, R8, 0x8, R0 ;  /* 0x00000008084a7819 */ /* 0x000fe40000010200 */
[----:B------:R-:W-:Y:S02]  /*0c40*/  LOP3.LUT R50, R36, R10, RZ, 0xfc, !PT ;  /* 0x0000000a24327212 */ /* 0x000fe400078efcff */
[-C--:B------:R-:W-:Y:S02]  /*0c50*/  LOP3.LUT R248, R46, R11.reuse, RZ, 0xfc, !PT ;  /* 0x0000000b2ef87212 */ /* 0x080fe400078efcff */
[----:B------:R-:W-:-:S02]  /*0c60*/  LOP3.LUT R5, R38, R11, RZ, 0xfc, !PT ;  /* 0x0000000b26057212 */ /* 0x000fc400078efcff */
[-C--:B------:R-:W-:Y:S02]  /*0c70*/  LOP3.LUT R20, R34, R11.reuse, RZ, 0xfc, !PT ;  /* 0x0000000b22147212 */ /* 0x080fe400078efcff */
[-C--:B------:R-:W-:Y:S02]  /*0c80*/  LOP3.LUT R62, R16, R10.reuse, RZ, 0xfc, !PT ;  /* 0x0000000a103e7212 */ /* 0x080fe400078efcff */
[-C--:B------:R-:W-:Y:S02]  /*0c90*/  LOP3.LUT R225, R225, R10.reuse, RZ, 0xfc, !PT ;  /* 0x0000000ae1e17212 */ /* 0x080fe400078efcff */
[-C--:B------:R-:W-:Y:S02]  /*0ca0*/  LOP3.LUT R231, R231, R11.reuse, RZ, 0xfc, !PT ;  /* 0x0000000be7e77212 */ /* 0x080fe400078efcff */
[----:B------:R-:W-:Y:S02]  /*0cb0*/  LOP3.LUT R219, R219, R10, RZ, 0xfc, !PT ;  /* 0x0000000adbdb7212 */ /* 0x000fe400078efcff */
[----:B------:R-:W-:-:S02]  /*0cc0*/  LOP3.LUT R227, R227, R11, RZ, 0xfc, !PT ;  /* 0x0000000be3e37212 */ /* 0x000fc400078efcff */
[-C--:B------:R-:W-:Y:S01]  /*0cd0*/  LOP3.LUT R88, R215, R10.reuse, RZ, 0xfc, !PT ;  /* 0x0000000ad7587212 */ /* 0x080fe200078efcff */
[----:B0-----:R-:W-:Y:S01]  /*0ce0*/  FADD R4, R9, R4 ;  /* 0x0000000409047221 */ /* 0x001fe20000000000 */
[----:B------:R-:W-:Y:S02]  /*0cf0*/  SHF.L.U64.HI R9, R21, 0x8, R0 ;  /* 0x0000000815097819 */ /* 0x000fe40000010200 */
[-C--:B------:R-:W-:Y:S02]  /*0d00*/  LOP3.LUT R221, R221, R11.reuse, RZ, 0xfc, !PT ;  /* 0x0000000bdddd7212 */ /* 0x080fe400078efcff */
[----:B------:R-:W0:Y:S01]  /*0d10*/  SHFL.BFLY PT, R7, R4, 0x4, 0x1f ;  /* 0x0c801f0004077f89 */ /* 0x000e2200000e0000 */
[----:B------:R-:W-:Y:S02]  /*0d20*/  LOP3.LUT R3, R22, R11, RZ, 0xfc, !PT ;  /* 0x0000000b16037212 */ /* 0x000fe400078efcff */
[----:B------:R-:W-:Y:S02]  /*0d30*/  SHF.L.U32 R201, R91, 0x8, RZ ;  /* 0x000000085bc97819 */ /* 0x000fe400000006ff */
[----:B------:R-:W-:-:S02]  /*0d40*/  LOP3.LUT R96, R209, R10, RZ, 0xfc, !PT ;  /* 0x0000000ad1607212 */ /* 0x000fc400078efcff */
[-C--:B------:R-:W-:Y:S02]  /*0d50*/  LOP3.LUT R217, R217, R11.reuse, RZ, 0xfc, !PT ;  /* 0x0000000bd9d97212 */ /* 0x080fe400078efcff */
[----:B------:R-:W-:Y:S02]  /*0d60*/  SHF.L.U32 R197, R104, 0x8, RZ ;  /* 0x0000000868c57819 */ /* 0x000fe400000006ff */
[----:B------:R-:W-:Y:S02]  /*0d70*/  LOP3.LUT R98, R205, R10, RZ, 0xfc, !PT ;  /* 0x0000000acd627212 */ /* 0x000fe400078efcff */
[-C--:B------:R-:W-:Y:S02]  /*0d80*/  LOP3.LUT R213, R213, R11.reuse, RZ, 0xfc, !PT ;  /* 0x0000000bd5d57212 */ /* 0x080fe400078efcff */
[----:B------:R-:W-:Y:S02]  /*0d90*/  SHF.L.U32 R193, R102, 0x8, RZ ;  /* 0x0000000866c17819 */ /* 0x000fe400000006ff */
[----:B------:R-:W-:-:S02]  /*0da0*/  LOP3.LUT R207, R207, R11, RZ, 0xfc, !PT ;  /* 0x0000000bcfcf7212 */ /* 0x000fc400078efcff */
[----:B------:R-:W-:Y:S02]  /*0db0*/  SHF.L.U32 R189, R103, 0x8, RZ ;  /* 0x0000000867bd7819 */ /* 0x000fe400000006ff */
[-C--:B------:R-:W-:Y:S02]  /*0dc0*/  LOP3.LUT R203, R203, R11.reuse, RZ, 0xfc, !PT ;  /* 0x0000000bcbcb7212 */ /* 0x080fe400078efcff */
[----:B------:R-:W-:Y:S01]  /*0dd0*/  SHF.L.U32 R183, R114, 0x8, RZ ;  /* 0x0000000872b77819 */ /* 0x000fe200000006ff */
[----:B0-----:R-:W-:Y:S01]  /*0de0*/  FADD R6, R4, R7 ;  /* 0x0000000704067221 */ /* 0x001fe20000000000 */
[----:B------:R-:W-:Y:S02]  /*0df0*/  LOP3.LUT R4, R2, 0xc, R247, 0xfe, !PT ;  /* 0x0000000c02047812 */ /* 0x000fe400078efef7 */
[----:B------:R-:W-:Y:S02]  /*0e00*/  LOP3.LUT R195, R195, R11, RZ, 0xfc, !PT ;  /* 0x0000000bc3c37212 */ /* 0x000fe400078efcff */
[----:B------:R-:W0:Y:S01]  /*0e10*/  SHFL.BFLY PT, R7, R6, 0x2, 0x1f ;  /* 0x0c401f0006077f89 */ /* 0x000e2200000e0000 */
[----:B------:R-:W-:-:S02]  /*0e20*/  SHF.L.U64.HI R70, R4, 0x8, R0 ;  /* 0x0000000804467819 */ /* 0x000fc40000010200 */
[----:B------:R-:W-:Y:S02]  /*0e30*/  SHF.L.U32 R64, R4, 0x8, RZ ;  /* 0x0000000804407819 */ /* 0x000fe400000006ff */
[----:B------:R-:W-:Y:S02]  /*0e40*/  SHF.L.U32 R179, R116, 0x8, RZ ;  /* 0x0000000874b37819 */ /* 0x000fe400000006ff */
[-C--:B------:R-:W-:Y:S02]  /*0e50*/  LOP3.LUT R191, R191, R11.reuse, RZ, 0xfc, !PT ;  /* 0x0000000bbfbf7212 */ /* 0x080fe400078efcff */
[----:B------:R-:W-:Y:S02]  /*0e60*/  SHF.L.U32 R173, R115, 0x8, RZ ;  /* 0x0000000873ad7819 */ /* 0x000fe400000006ff */
[----:B------:R-:W-:Y:S02]  /*0e70*/  LOP3.LUT R185, R185, R11, RZ, 0xfc, !PT ;  /* 0x0000000bb9b97212 */ /* 0x000fe400078efcff */
[----:B------:R-:W-:-:S02]  /*0e80*/  SHF.L.U32 R169, R128, 0x8, RZ ;  /* 0x0000000880a97819 */ /* 0x000fc400000006ff */
[-C--:B------:R-:W-:Y:S02]  /*0e90*/  LOP3.LUT R181, R181, R11.reuse, RZ, 0xfc, !PT ;  /* 0x0000000bb5b57212 */ /* 0x080fe400078efcff */
[----:B------:R-:W-:Y:S02]  /*0ea0*/  SHF.L.U32 R165, R126, 0x8, RZ ;  /* 0x000000087ea57819 */ /* 0x000fe400000006ff */
[-C--:B------:R-:W-:Y:S02]  /*0eb0*/  LOP3.LUT R177, R177, R11.reuse, RZ, 0xfc, !PT ;  /* 0x0000000bb1b17212 */ /* 0x080fe400078efcff */
[----:B------:R-:W-:Y:S02]  /*0ec0*/  SHF.L.U32 R159, R127, 0x8, RZ ;  /* 0x000000087f9f7819 */ /* 0x000fe400000006ff */
[----:B------:R-:W-:Y:S01]  /*0ed0*/  LOP3.LUT R171, R171, R11, RZ, 0xfc, !PT ;  /* 0x0000000babab7212 */ /* 0x000fe200078efcff */
[----:B0-----:R-:W-:Y:S01]  /*0ee0*/  FADD R13, R6, R7 ;  /* 0x00000007060d7221 */ /* 0x001fe20000000000 */
[----:B------:R-:W-:-:S02]  /*0ef0*/  LOP3.LUT R7, R2, 0x8, R247, 0xfe, !PT ;  /* 0x0000000802077812 */ /* 0x000fc400078efef7 */
[----:B------:R-:W-:Y:S02]  /*0f00*/  LOP3.LUT R247, R2, 0x7e, R247, 0xfe, !PT ;  /* 0x0000007e02f77812 */ /* 0x000fe400078efef7 */
[----:B------:R-:W0:Y:S01]  /*0f10*/  SHFL.BFLY PT, R12, R13, 0x1, 0x1f ;  /* 0x0c201f000d0c7f89 */ /* 0x000e2200000e0000 */
[--C-:B------:R-:W-:Y:S02]  /*0f20*/  SHF.L.U64.HI R6, R17, 0x8, R0.reuse ;  /* 0x0000000811067819 */ /* 0x100fe40000010200 */
[C---:B------:R-:W-:Y:S01]  /*0f30*/  SHF.L.U32 R76, R7.reuse, 0x8, RZ ;  /* 0x00000008074c7819 */ /* 0x040fe200000006ff */
[----:B------:R1:W-:Y:S01]  /*0f40*/  STL [R1+0x288], R7 ;  /* 0x0002880701007387 */ /* 0x0003e20000100800 */
[--C-:B------:R-:W-:Y:S02]  /*0f50*/  SHF.L.U64.HI R82, R7, 0x8, R0.reuse ;  /* 0x0000000807527819 */ /* 0x100fe40000010200 */
[----:B------:R-:W-:Y:S01]  /*0f60*/  SHF.L.U64.HI R17, R246, 0x8, R0 ;  /* 0x00000008f6117819 */ /* 0x000fe20000010200 */
[----:B------:R2:W-:Y:S01]  /*0f70*/  STL [R1+0x28c], R8 ;  /* 0x00028c0801007387 */ /* 0x0005e20000100800 */
[----:B------:R-:W-:-:S02]  /*0f80*/  LOP3.LUT R2, R26, R11, RZ, 0xfc, !PT ;  /* 0x0000000b1a027212 */ /* 0x000fc400078efcff */
[-C--:B------:R-:W-:Y:S01]  /*0f90*/  LOP3.LUT R100, R201, R10.reuse, RZ, 0xfc, !PT ;  /* 0x0000000ac9647212 */ /* 0x080fe200078efcff */
[----:B------:R3:W-:Y:S01]  /*0fa0*/  STL [R1+0x290], R4 ;  /* 0x0002900401007387 */ /* 0x0007e20000100800 */
[-C--:B------:R-:W-:Y:S02]  /*0fb0*/  LOP3.LUT R108, R197, R10.reuse, RZ, 0xfc, !PT ;  /* 0x0000000ac56c7212 */ /* 0x080fe400078efcff */
[----:B-1----:R-:W-:Y:S01]  /*0fc0*/  LOP3.LUT R7, R70, R11, RZ, 0xfc, !PT ;  /* 0x0000000b46077212 */ /* 0x002fe200078efcff */
[----:B------:R-:W-:Y:S01]  /*0fd0*/  STL [R1+0x294], R32 ;  /* 0x0002942001007387 */ /* 0x000fe20000100800 */
[-C--:B------:R-:W-:Y:S02]  /*0fe0*/  LOP3.LUT R110, R193, R10.reuse, RZ, 0xfc, !PT ;  /* 0x0000000ac16e7212 */ /* 0x080fe400078efcff */
[-C--:B--2---:R-:W-:Y:S01]  /*0ff0*/  LOP3.LUT R8, R52, R10.reuse, RZ, 0xfc, !PT ;  /* 0x0000000a34087212 */ /* 0x084fe200078efcff */
[----:B------:R1:W-:Y:S01]  /*1000*/  STL [R1+0x298], R30 ;  /* 0x0002981e01007387 */ /* 0x0003e20000100800 */
[----:B------:R-:W-:-:S02]  /*1010*/  LOP3.LUT R112, R189, R10, RZ, 0xfc, !PT ;  /* 0x0000000abd707212 */ /* 0x000fc400078efcff */
[-C--:B---3--:R-:W-:Y:S01]  /*1020*/  LOP3.LUT R4, R74, R11.reuse, RZ, 0xfc, !PT ;  /* 0x0000000b4a047212 */ /* 0x088fe200078efcff */
[----:B0-----:R-:W-:Y:S01]  /*1030*/  FADD R12, R13, R12 ;  /* 0x0000000c0d0c7221 */ /* 0x001fe20000000000 */
[----:B------:R0:W-:Y:S01]  /*1040*/  STL [R1+0x29c], R31 ;  /* 0x00029c1f01007387 */ /* 0x0001e20000100800 */
[----:B------:R-:W-:Y:S02]  /*1050*/  SHF.L.U64.HI R13, R247, 0x8, R0 ;  /* 0x00000008f70d7819 */ /* 0x000fe40000010200 */
[-C--:B------:R-:W-:Y:S01]  /*1060*/  LOP3.LUT R0, R84, R10.reuse, RZ, 0xfc, !PT ;  /* 0x0000000a54007212 */ /* 0x080fe200078efcff */
[----:B------:R2:W-:Y:S01]  /*1070*/  STL [R1+0x2a0], R44 ;  /* 0x0002a02c01007387 */ /* 0x0005e20000100800 */
[----:B-1----:R-:W-:Y:S02]  /*1080*/  LOP3.LUT R30, R82, R11, RZ, 0xfc, !PT ;  /* 0x0000000b521e7212 */ /* 0x002fe400078efcff */
[-C--:B------:R-:W-:Y:S01]  /*1090*/  LOP3.LUT R32, R60, R10.reuse, RZ, 0xfc, !PT ;  /* 0x0000000a3c207212 */ /* 0x080fe200078efcff */
[----:B------:R1:W-:Y:S01]  /*10a0*/  STL [R1+0x2a4], R42 ;  /* 0x0002a42a01007387 */ /* 0x0003e20000100800 */
[----:B------:R-:W-:-:S02]  /*10b0*/  LOP3.LUT R120, R183, R10, RZ, 0xfc, !PT ;  /* 0x0000000ab7787212 */ /* 0x000fc400078efcff */
[-C--:B0-----:R-:W-:Y:S01]  /*10c0*/  LOP3.LUT R31, R64, R10.reuse, RZ, 0xfc, !PT ;  /* 0x0000000a401f7212 */ /* 0x081fe200078efcff */
[----:B------:R0:W-:Y:S01]  /*10d0*/  STL [R1+0x2a8], R43 ;  /* 0x0002a82b01007387 */ /* 0x0001e20000100800 */
[-C--:B------:R-:W-:Y:S02]  /*10e0*/  LOP3.LUT R122, R179, R10.reuse, RZ, 0xfc, !PT ;  /* 0x0000000ab37a7212 */ /* 0x080fe400078efcff */
[----:B--2---:R-:W-:Y:S01]  /*10f0*/  LOP3.LUT R44, R86, R11, RZ, 0xfc, !PT ;  /* 0x0000000b562c7212 */ /* 0x004fe200078efcff */
[----:B------:R2:W-:Y:S01]  /*1100*/  STL [R1+0x30], R0 ;  /* 0x0000300001007387 */ /* 0x0005e20000100800 */
[-C--:B------:R-:W-:Y:S02]  /*1110*/  LOP3.LUT R124, R173, R10.reuse, RZ, 0xfc, !PT ;  /* 0x0000000aad7c7212 */ /* 0x080fe400078efcff */
[-C--:B-1----:R-:W-:Y:S01]  /*1120*/  LOP3.LUT R42, R72, R10.reuse, RZ, 0xfc, !PT ;  /* 0x0000000a482a7212 */ /* 0x082fe200078efcff */
[----:B------:R-:W-:Y:S01]  /*1130*/  STL [R1+0x34], R44 ;  /* 0x0000342c01007387 */ /* 0x000fe20000100800 */
[----:B------:R-:W-:-:S02]  /*1140*/  LOP3.LUT R132, R169, R10, RZ, 0xfc, !PT ;  /* 0x0000000aa9847212 */ /* 0x000fc400078efcff */
[-C--:B0-----:R-:W-:Y:S02]  /*1150*/  LOP3.LUT R43, R76, R10.reuse, RZ, 0xfc, !PT ;  /* 0x0000000a4c2b7212 */ /* 0x081fe400078efcff */
[----:B------:R-:W-:Y:S02]  /*1160*/  SHF.L.U32 R155, R140, 0x8, RZ ;  /* 0x000000088c9b7819 */ /* 0x000fe400000006ff */
[-C--:B------:R-:W-:Y:S01]  /*1170*/  LOP3.LUT R134, R165, R10.reuse, RZ, 0xfc, !PT ;  /* 0x0000000aa5867212 */ /* 0x080fe200078efcff */
[----:B------:R0:W-:Y:S01]  /*1180*/  STL [R1+0x38], R43 ;  /* 0x0000382b01007387 */ /* 0x0001e20000100800 */
[----:B------:R-:W-:Y:S02]  /*1190*/  LOP3.LUT R167, R167, R11, RZ, 0xfc, !PT ;  /* 0x0000000ba7a77212 */ /* 0x000fe400078efcff */
[----:B------:R-:W-:Y:S01]  /*11a0*/  SHF.L.U32 R149, R138, 0x8, RZ ;  /* 0x000000088a957819 */ /* 0x000fe200000006ff */
[----:B------:R1:W-:Y:S01]  /*11b0*/  STL [R1+0x40], R42 ;  /* 0x0000402a01007387 */ /* 0x0003e20000100800 */
[----:B------:R-:W-:-:S02]  /*11c0*/  LOP3.LUT R136, R159, R10, RZ, 0xfc, !PT ;  /* 0x0000000a9f887212 */ /* 0x000fc400078efcff */
[-C--:B------:R-:W-:Y:S01]  /*11d0*/  LOP3.LUT R161, R161, R11.reuse, RZ, 0xfc, !PT ;  /* 0x0000000ba1a17212 */ /* 0x080fe200078efcff */
[----:B------:R-:W-:Y:S01]  /*11e0*/  STL [R1+0x3c], R30 ;  /* 0x00003c1e01007387 */ /* 0x000fe20000100800 */
[----:B------:R-:W-:Y:S02]  /*11f0*/  SHF.L.U32 R145, R139, 0x8, RZ ;  /* 0x000000088b917819 */ /* 0x000fe400000006ff */
[-C--:B------:R-:W-:Y:S01]  /*1200*/  LOP3.LUT R157, R157, R11.reuse, RZ, 0xfc, !PT ;  /* 0x0000000b9d9d7212 */ /* 0x080fe200078efcff */
[----:B------:R3:W-:Y:S01]  /*1210*/  STL [R1+0x48], R31 ;  /* 0x0000481f01007387 */ /* 0x0007e20000100800 */
[----:B------:R-:W-:Y:S02]  /*1220*/  SHF.L.U32 R141, R151, 0x8, RZ ;  /* 0x00000008978d7819 */ /* 0x000fe400000006ff */
[----:B------:R-:W-:Y:S01]  /*1230*/  LOP3.LUT R153, R153, R11, RZ, 0xfc, !PT ;  /* 0x0000000b99997212 */ /* 0x000fe200078efcff */
[----:B------:R-:W-:Y:S01]  /*1240*/  STL [R1+0x44], R4 ;  /* 0x0000440401007387 */ /* 0x000fe20000100800 */
[----:B------:R-:W-:-:S02]  /*1250*/  SHF.L.U32 R135, R150, 0x8, RZ ;  /* 0x0000000896877819 */ /* 0x000fc400000006ff */
[----:B------:R-:W-:Y:S01]  /*1260*/  SHF.L.U32 R131, R152, 0x8, RZ ;  /* 0x0000000898837819 */ /* 0x000fe200000006ff */
[----:B------:R4:W-:Y:S01]  /*1270*/  STL [R1+0x50], R32 ;  /* 0x0000502001007387 */ /* 0x0009e20000100800 */
[-C--:B------:R-:W-:Y:S02]  /*1280*/  LOP3.LUT R143, R143, R11.reuse, RZ, 0xfc, !PT ;  /* 0x0000000b8f8f7212 */ /* 0x080fe400078efcff */
[----:B------:R-:W-:Y:S01]  /*1290*/  SHF.L.U32 R125, R162, 0x8, RZ ;  /* 0x00000008a27d7819 */ /* 0x000fe200000006ff */
[----:B------:R-:W-:Y:S01]  /*12a0*/  STL [R1+0x4c], R7 ;  /* 0x00004c0701007387 */ /* 0x000fe20000100800 */
[----:B------:R-:W-:Y:S02]  /*12b0*/  SHF.L.U32 R121, R163, 0x8, RZ ;  /* 0x00000008a3797819 */ /* 0x000fe400000006ff */
[----:B------:R-:W-:Y:S01]  /*12c0*/  SHF.L.U32 R117, R164, 0x8, RZ ;  /* 0x00000008a4757819 */ /* 0x000fe200000006ff */
[----:B------:R-:W-:Y:S01]  /*12d0*/  STL [R1+0x5c], R8 ;  /* 0x00005c0801007387 */ /* 0x000fe20000100800 */
[----:B------:R-:W-:-:S02]  /*12e0*/  LOP3.LUT R129, R129, R11, RZ, 0xfc, !PT ;  /* 0x0000000b81817212 */ /* 0x000fc400078efcff */
[----:B------:R-:W-:Y:S01]  /*12f0*/  SHF.L.U32 R111, R174, 0x8, RZ ;  /* 0x00000008ae6f7819 */ /* 0x000fe200000006ff */
[----:B------:R-:W-:Y:S01]  /*1300*/  STL [R1+0x54], R250 ;  /* 0x000054fa01007387 */ /* 0x000fe20000100800 */
[----:B------:R-:W-:Y:S02]  /*1310*/  SHF.L.U32 R107, R175, 0x8, RZ ;  /* 0x00000008af6b7819 */ /* 0x000fe400000006ff */
[----:B------:R-:W-:Y:S01]  /*1320*/  LOP3.LUT R119, R119, R11, RZ, 0xfc, !PT ;  /* 0x0000000b77777212 */ /* 0x000fe200078efcff */
[----:B------:R-:W5:Y:S01]  /*1330*/  LDL R40, [R1+0x30] ;  /* 0x0000300001287983 */ /* 0x000f620000100800 */
[-C--:B------:R-:W-:Y:S02]  /*1340*/  LOP3.LUT R52, R28, R10.reuse, RZ, 0xfc, !PT ;  /* 0x0000000a1c347212 */ /* 0x080fe400078efcff */
[----:B------:R-:W-:Y:S01]  /*1350*/  SHF.L.U32 R101, R176, 0x8, RZ ;  /* 0x00000008b0657819 */ /* 0x000fe200000006ff */
[----:B------:R-:W-:Y:S01]  /*1360*/  STL [R1+0x64], R252 ;  /* 0x000064fc01007387 */ /* 0x000fe20000100800 */
[----:B------:R-:W-:-:S02]  /*1370*/  LOP3.LUT R60, R24, R10, RZ, 0xfc, !PT ;  /* 0x0000000a183c7212 */ /* 0x000fc400078efcff */
[C---:B------:R-:W-:Y:S01]  /*1380*/  ISETP.GE.U32.AND P6, PT, R21.reuse, 0xf70, PT ;  /* 0x00000f701500780c */ /* 0x040fe20003fc6070 */
[----:B------:R-:W-:Y:S01]  /*1390*/  STL [R1+0x60], R251 ;  /* 0x000060fb01007387 */ /* 0x000fe20000100800 */
[----:B------:R-:W-:Y:S02]  /*13a0*/  SHF.L.U32 R19, R21, 0x8, RZ ;  /* 0x0000000815137819 */ /* 0x000fe400000006ff */
[-C--:B------:R-:W-:Y:S01]  /*13b0*/  LOP3.LUT R64, R245, R10.reuse, RZ, 0xfc, !PT ;  /* 0x0000000af5407212 */ /* 0x080fe200078efcff */
[----:B------:R0:W-:Y:S01]  /*13c0*/  STL [R1+0x6c], R48 ;  /* 0x00006c3001007387 */ /* 0x0001e20000100800 */
[-C--:B------:R-:W-:Y:S02]  /*13d0*/  LOP3.LUT R72, R239, R10.reuse, RZ, 0xfc, !PT ;  /* 0x0000000aef487212 */ /* 0x080fe400078efcff */
[----:B--2---:R-:W-:Y:S01]  /*13e0*/  LOP3.LUT R0, R14, R11, RZ, 0xfc, !PT ;  /* 0x0000000b0e007212 */ /* 0x004fe200078efcff */
[----:B------:R-:W-:Y:S01]  /*13f0*/  STL [R1+0x68], R249 ;  /* 0x000068f901007387 */ /* 0x000fe20000100800 */
[----:B------:R-:W-:-:S02]  /*1400*/  LOP3.LUT R74, R233, R10, RZ, 0xfc, !PT ;  /* 0x0000000ae94a7212 */ /* 0x000fc400078efcff */
[-C--:B------:R-:W-:Y:S01]  /*1410*/  LOP3.LUT R84, R241, R11.reuse, RZ, 0xfc, !PT ;  /* 0x0000000bf1547212 */ /* 0x080fe200078efcff */
[----:B------:R2:W-:Y:S01]  /*1420*/  STL [R1+0x74], R50 ;  /* 0x0000743201007387 */ /* 0x0005e20000100800 */
[-C--:B------:R-:W-:Y:S02]  /*1430*/  LOP3.LUT R76, R229, R10.reuse, RZ, 0xfc, !PT ;  /* 0x0000000ae54c7212 */ /* 0x080fe400078efcff */
[----:B------:R-:W-:Y:S01]  /*1440*/  LOP3.LUT R86, R237, R11, RZ, 0xfc, !PT ;  /* 0x0000000bed567212 */ /* 0x000fe200078efcff */
[----:B------:R-:W-:Y:S01]  /*1450*/  STL [R1+0x70], R248 ;  /* 0x000070f801007387 */ /* 0x000fe20000100800 */
[-C--:B------:R-:W-:Y:S02]  /*1460*/  LOP3.LUT R144, R155, R10.reuse, RZ, 0xfc, !PT ;  /* 0x0000000a9b907212 */ /* 0x080fe400078efcff */
[-C--:B------:R-:W-:Y:S01]  /*1470*/  LOP3.LUT R146, R149, R10.reuse, RZ, 0xfc, !PT ;  /* 0x0000000a95927212 */ /* 0x080fe200078efcff */
[----:B------:R0:W-:Y:S01]  /*1480*/  STL [R1+0x7c], R52 ;  /* 0x00007c3401007387 */ /* 0x0001e20000100800 */
[----:B------:R-:W-:-:S02]  /*1490*/  LOP3.LUT R148, R145, R10, RZ, 0xfc, !PT ;  /* 0x0000000a91947212 */ /* 0x000fc400078efcff */
[-C--:B------:R-:W-:Y:S01]  /*14a0*/  LOP3.LUT R156, R141, R10.reuse, RZ, 0xfc, !PT ;  /* 0x0000000a8d9c7212 */ /* 0x080fe200078efcff */
[----:B------:R0:W-:Y:S01]  /*14b0*/  STL [R1+0x78], R5 ;  /* 0x0000780501007387 */ /* 0x0001e20000100800 */
[-C--:B------:R-:W-:Y:S02]  /*14c0*/  LOP3.LUT R158, R135, R10.reuse, RZ, 0xfc, !PT ;  /* 0x0000000a879e7212 */ /* 0x080fe400078efcff */
[-C--:B------:R-:W-:Y:S01]  /*14d0*/  LOP3.LUT R160, R131, R10.reuse, RZ, 0xfc, !PT ;  /* 0x0000000a83a07212 */ /* 0x080fe200078efcff */
[----:B------:R-:W-:Y:S01]  /*14e0*/  STL [R1+0x84], R60 ;  /* 0x0000843c01007387 */ /* 0x000fe20000100800 */
[-C--:B------:R-:W-:Y:S02]  /*14f0*/  LOP3.LUT R168, R125, R10.reuse, RZ, 0xfc, !PT ;  /* 0x0000000a7da87212 */ /* 0x080fe400078efcff */
[-C--:B------:R-:W-:Y:S01]  /*1500*/  LOP3.LUT R170, R121, R10.reuse, RZ, 0xfc, !PT ;  /* 0x0000000a79aa7212 */ /* 0x080fe200078efcff */
[----:B------:R0:W-:Y:S01]  /*1510*/  STL [R1+0x80], R20 ;  /* 0x0000801401007387 */ /* 0x0001e20000100800 */
[----:B------:R-:W-:-:S02]  /*1520*/  LOP3.LUT R172, R117, R10, RZ, 0xfc, !PT ;  /* 0x0000000a75ac7212 */ /* 0x000fc400078efcff */
[-C--:B------:R-:W-:Y:S01]  /*1530*/  LOP3.LUT R180, R111, R10.reuse, RZ, 0xfc, !PT ;  /* 0x0000000a6fb47212 */ /* 0x080fe200078efcff */
[----:B------:R0:W-:Y:S01]  /*1540*/  STL [R1+0x12c], R62 ;  /* 0x00012c3e01007387 */ /* 0x0001e20000100800 */
[----:B------:R-:W-:Y:S02]  /*1550*/  SHF.L.U32 R97, R188, 0x8, RZ ;  /* 0x00000008bc617819 */ /* 0x000fe400000006ff */
[-C--:B------:R-:W-:Y:S01]  /*1560*/  LOP3.LUT R182, R107, R10.reuse, RZ, 0xfc, !PT ;  /* 0x0000000a6bb67212 */ /* 0x080fe200078efcff */
[----:B------:R-:W-:Y:S01]  /*1570*/  STL [R1+0x88], R2 ;  /* 0x0000880201007387 */ /* 0x000fe20000100800 */
[----:B------:R-:W-:Y:S01]  /*1580*/  SHF.L.U32 R21, R198, 0x8, RZ ;  /* 0x00000008c6157819 */ /* 0x000fe200000006ff */
[----:B------:R-:W-:Y:S01]  /*1590*/  FADD R12, R12, c[0x0][0x178] ;  /* 0x00005e000c0c7621 */ /* 0x000fe20000000000 */
        /* <DEDUP_REMOVED lines=9> */
[-C--:B------:R-:W-:Y:S01]  /*1630*/  LOP3.LUT R95, R95, R11.reuse, RZ, 0xfc, !PT ;  /* 0x0000000b5f5f7212 */ /* 0x080fe200078efcff */
[----:B------:R-:W-:Y:S01]  /*1640*/  STL [R1+0x130], R0 ;  /* 0x0001300001007387 */ /* 0x000fe20000100800 */
[----:B------:R-:W-:-:S02]  /*1650*/  LOP3.LUT R46, R89, R11, RZ, 0xfc, !PT ;  /* 0x0000000b592e7212 */ /* 0x000fc400078efcff */
[-C--:B------:R-:W-:Y:S01]  /*1660*/  LOP3.LUT R58, R85, R11.reuse, RZ, 0xfc, !PT ;  /* 0x0000000b553a7212 */ /* 0x080fe200078efcff */
[----:B------:R0:W-:Y:S01]  /*1670*/  STL [R1+0x144], R74 ;  /* 0x0001444a01007387 */ /* 0x0001e20000100800 */
[----:B------:R-:W-:Y:S02]  /*1680*/  SHF.L.U32 R75, R200, 0x8, RZ ;  /* 0x00000008c84b7819 */ /* 0x000fe400000006ff */
[----:B------:R-:W-:Y:S01]  /*1690*/  SHF.L.U32 R71, R210, 0x8, RZ ;  /* 0x00000008d2477819 */ /* 0x000fe200000006ff */
[----:B------:R-:W-:Y:S01]  /*16a0*/  STL [R1+0x138], R84 ;  /* 0x0001385401007387 */ /* 0x000fe20000100800 */
[-C--:B------:R-:W-:Y:S02]  /*16b0*/  LOP3.LUT R81, R81, R11.reuse, RZ, 0xfc, !PT ;  /* 0x0000000b51517212 */ /* 0x080fe400078efcff */
[----:B------:R-:W-:Y:S01]  /*16c0*/  SHF.L.U32 R65, R212, 0x8, RZ ;  /* 0x00000008d4417819 */ /* 0x000fe200000006ff */
[----:B------:R0:W-:Y:S01]  /*16d0*/  STL [R1+0x14c], R76 ;  /* 0x00014c4c01007387 */ /* 0x0001e20000100800 */
[----:B------:R-:W-:-:S02]  /*16e0*/  LOP3.LUT R70, R77, R11, RZ, 0xfc, !PT ;  /* 0x0000000b4d467212 */ /* 0x000fc400078efcff */
[----:B------:R-:W-:Y:S01]  /*16f0*/  SHF.L.U32 R61, R211, 0x8, RZ ;  /* 0x00000008d33d7819 */ /* 0x000fe200000006ff */
[----:B------:R0:W-:Y:S01]  /*1700*/  STL [R1+0x140], R86 ;  /* 0x0001405601007387 */ /* 0x0001e20000100800 */
[-C--:B------:R-:W-:Y:S02]  /*1710*/  LOP3.LUT R82, R73, R11.reuse, RZ, 0xfc, !PT ;  /* 0x0000000b49527212 */ /* 0x080fe400078efcff */
[----:B------:R-:W-:Y:S01]  /*1720*/  SHF.L.U32 R57, R222, 0x8, RZ ;  /* 0x00000008de397819 */ /* 0x000fe200000006ff */
[----:B------:R-:W-:Y:S01]  /*1730*/  STL [R1+0x154], R225 ;  /* 0x000154e101007387 */ /* 0x000fe20000100800 */
[-C--:B------:R-:W-:Y:S02]  /*1740*/  LOP3.LUT R69, R69, R11.reuse, RZ, 0xfc, !PT ;  /* 0x0000000b45457212 */ /* 0x080fe400078efcff */
[----:B------:R-:W-:Y:S01]  /*1750*/  SHF.L.U32 R51, R223, 0x8, RZ ;  /* 0x00000008df337819 */ /* 0x000fe200000006ff */
[----:B------:R-:W-:Y:S01]  /*1760*/  STL [R1+0x148], R231 ;  /* 0x000148e701007387 */ /* 0x000fe20000100800 */
[----:B------:R-:W-:-:S02]  /*1770*/  LOP3.LUT R244, R63, R11, RZ, 0xfc, !PT ;  /* 0x0000000b3ff47212 */ /* 0x000fc400078efcff */
[----:B------:R-:W-:Y:S01]  /*1780*/  SHF.L.U32 R47, R224, 0x8, RZ ;  /* 0x00000008e02f7819 */ /* 0x000fe200000006ff */
[----:B------:R-:W-:Y:S01]  /*1790*/  STL [R1+0x15c], R219 ;  /* 0x00015cdb01007387 */ /* 0x000fe20000100800 */
[-C--:B------:R-:W-:Y:S02]  /*17a0*/  LOP3.LUT R240, R59, R11.reuse, RZ, 0xfc, !PT ;  /* 0x0000000b3bf07212 */ /* 0x080fe400078efcff */
[----:B------:R-:W-:Y:S01]  /*17b0*/  SHF.L.U32 R41, R234, 0x8, RZ ;  /* 0x00000008ea297819 */ /* 0x000fe200000006ff */
[----:B------:R-:W-:Y:S01]  /*17c0*/  STL [R1+0x150], R227 ;  /* 0x000150e301007387 */ /* 0x000fe20000100800 */
[-C--:B------:R-:W-:Y:S02]  /*17d0*/  LOP3.LUT R238, R53, R11.reuse, RZ, 0xfc, !PT ;  /* 0x0000000b35ee7212 */ /* 0x080fe400078efcff */
[----:B------:R-:W-:Y:S01]  /*17e0*/  SHF.L.U32 R37, R235, 0x8, RZ ;  /* 0x00000008eb257819 */ /* 0x000fe200000006ff */
[----:B------:R0:W-:Y:S01]  /*17f0*/  STL [R1+0x164], R88 ;  /* 0x0001645801007387 */ /* 0x0001e20000100800 */
[----:B------:R-:W-:-:S02]  /*1800*/  LOP3.LUT R226, R49, R11, RZ, 0xfc, !PT ;  /* 0x0000000b31e27212 */ /* 0x000fc400078efcff */
[-C--:B------:R-:W-:Y:S01]  /*1810*/  LOP3.LUT R202, R45, R11.reuse, RZ, 0xfc, !PT ;  /* 0x0000000b2dca7212 */ /* 0x080fe200078efcff */
[----:B------:R-:W-:Y:S01]  /*1820*/  STL [R1+0x158], R221 ;  /* 0x000158dd01007387 */ /* 0x000fe20000100800 */
[----:B------:R-:W-:Y:S02]  /*1830*/  ISETP.GE.U32.AND P3, PT, R15, 0xf70, PT ;  /* 0x00000f700f00780c */ /* 0x000fe40003f66070 */
[-C--:B------:R-:W-:Y:S01]  /*1840*/  LOP3.LUT R229, R147, R11.reuse, RZ, 0xfc, !PT ;  /* 0x0000000b93e57212 */ /* 0x080fe200078efcff */
[----:B------:R0:W-:Y:S01]  /*1850*/  STL [R1+0x16c], R96 ;  /* 0x00016c6001007387 */ /* 0x0001e20000100800 */
[-C--:B------:R-:W-:Y:S02]  /*1860*/  LOP3.LUT R237, R137, R11.reuse, RZ, 0xfc, !PT ;  /* 0x0000000b89ed7212 */ /* 0x080fe400078efcff */
[-C--:B------:R-:W-:Y:S01]  /*1870*/  LOP3.LUT R233, R133, R11.reuse, RZ, 0xfc, !PT ;  /* 0x0000000b85e97212 */ /* 0x080fe200078efcff */
[----:B------:R-:W-:Y:S01]  /*1880*/  STL [R1+0x160], R217 ;  /* 0x000160d901007387 */ /* 0x000fe20000100800 */
[----:B------:R-:W-:-:S02]  /*1890*/  LOP3.LUT R241, R123, R11, RZ, 0xfc, !PT ;  /* 0x0000000b7bf17212 */ /* 0x000fc400078efcff */
[-C--:B------:R-:W-:Y:S01]  /*18a0*/  LOP3.LUT R239, R113, R11.reuse, RZ, 0xfc, !PT ;  /* 0x0000000b71ef7212 */ /* 0x080fe200078efcff */
[----:B------:R0:W-:Y:S01]  /*18b0*/  STL [R1+0x174], R98 ;  /* 0x0001746201007387 */ /* 0x0001e20000100800 */
[----:B------:R-:W-:Y:S02]  /*18c0*/  LOP3.LUT R245, R109, R11, RZ, 0xfc, !PT ;  /* 0x0000000b6df57212 */ /* 0x000fe400078efcff */
[-C--:B------:R-:W-:Y:S01]  /*18d0*/  LOP3.LUT R192, R97, R10.reuse, RZ, 0xfc, !PT ;  /* 0x0000000a61c07212 */ /* 0x080fe200078efcff */
[----:B------:R-:W-:Y:S01]  /*18e0*/  STL [R1+0x168], R213 ;  /* 0x000168d501007387 */ /* 0x000fe20000100800 */
[-C--:B------:R-:W-:Y:S02]  /*18f0*/  LOP3.LUT R194, R93, R10.reuse, RZ, 0xfc, !PT ;  /* 0x0000000a5dc27212 */ /* 0x080fe400078efcff */
[-C--:B------:R-:W-:Y:S01]  /*1900*/  LOP3.LUT R206, R21, R10.reuse, RZ, 0xfc, !PT ;  /* 0x0000000a15ce7212 */ /* 0x080fe200078efcff */
[----:B------:R0:W-:Y:S01]  /*1910*/  STL [R1+0x17c], R100 ;  /* 0x00017c6401007387 */ /* 0x0001e20000100800 */
[----:B------:R-:W-:-:S02]  /*1920*/  LOP3.LUT R196, R87, R10, RZ, 0xfc, !PT ;  /* 0x0000000a57c47212 */ /* 0x000fc400078efcff */
[-C--:B------:R-:W-:Y:S01]  /*1930*/  LOP3.LUT R204, R83, R10.reuse, RZ, 0xfc, !PT ;  /* 0x0000000a53cc7212 */ /* 0x080fe200078efcff */
[----:B------:R-:W-:Y:S01]  /*1940*/  STL [R1+0x170], R207 ;  /* 0x000170cf01007387 */ /* 0x000fe20000100800 */
[-C--:B------:R-:W-:Y:S02]  /*1950*/  LOP3.LUT R208, R75, R10.reuse, RZ, 0xfc, !PT ;  /* 0x0000000a4bd07212 */ /* 0x080fe400078efcff */
        /* <DEDUP_REMOVED lines=8> */
[-C--:B------:R-:W-:Y:S02]  /*19e0*/  LOP3.LUT R230, R47, R10.reuse, RZ, 0xfc, !PT ;  /* 0x0000000a2fe67212 */ /* 0x080fe400078efcff */
[----:B------:R-:W-:Y:S01]  /*19f0*/  SHF.L.U32 R33, R242, 0x8, RZ ;  /* 0x00000008f2217819 */ /* 0x000fe200000006ff */
[----:B------:R-:W-:Y:S01]  /*1a00*/  STL [R1+0x180], R195 ;  /* 0x000180c301007387 */ /* 0x000fe20000100800 */
[----:B------:R-:W-:Y:S02]  /*1a10*/  LOP3.LUT R236, R41, R10, RZ, 0xfc, !PT ;  /* 0x0000000a29ec7212 */ /* 0x000fe400078efcff */
[----:B------:R-:W-:Y:S01]  /*1a20*/  SHF.L.U32 R27, R243, 0x8, RZ ;  /* 0x00000008f31b7819 */ /* 0x000fe200000006ff */
[----:B------:R0:W-:Y:S01]  /*1a30*/  STL [R1+0x194], R112 ;  /* 0x0001947001007387 */ /* 0x0001e20000100800 */
[----:B------:R-:W-:-:S02]  /*1a40*/  SHF.L.U32 R23, R246, 0x8, RZ ;  /* 0x00000008f6177819 */ /* 0x000fc400000006ff */
[----:B------:R-:W-:Y:S01]  /*1a50*/  SHF.L.U32 R15, R247, 0x8, RZ ;  /* 0x00000008f70f7819 */ /* 0x000fe200000006ff */
[----:B------:R-:W-:Y:S01]  /*1a60*/  STL [R1+0x188], R191 ;  /* 0x000188bf01007387 */ /* 0x000fe20000100800 */
[-C--:B------:R-:W-:Y:S02]  /*1a70*/  LOP3.LUT R178, R39, R11.reuse, RZ, 0xfc, !PT ;  /* 0x0000000b27b27212 */ /* 0x080fe400078efcff */
[----:B------:R-:W-:Y:S01]  /*1a80*/  MOV R36, 0x3e800000 ;  /* 0x3e80000000247802 */ /* 0x000fe20000000f00 */
[----:B------:R0:W-:Y:S01]  /*1a90*/  STL [R1+0x19c], R120 ;  /* 0x00019c7801007387 */ /* 0x0001e20000100800 */
[----:B------:R-:W-:Y:S02]  /*1aa0*/  LOP3.LUT R154, R35, R11, RZ, 0xfc, !PT ;  /* 0x0000000b239a7212 */ /* 0x000fe400078efcff */
[-C--:B------:R-:W-:Y:S01]  /*1ab0*/  LOP3.LUT R19, R19, R10.reuse, RZ, 0xfc, !PT ;  /* 0x0000000a13137212 */ /* 0x080fe200078efcff */
[----:B------:R-:W-:Y:S01]  /*1ac0*/  STL [R1+0x190], R185 ;  /* 0x000190b901007387 */ /* 0x000fe20000100800 */
[----:B------:R-:W-:-:S02]  /*1ad0*/  LOP3.LUT R18, R18, R10, RZ, 0xfc, !PT ;  /* 0x0000000a12127212 */ /* 0x000fc400078efcff */
[-C--:B------:R-:W-:Y:S01]  /*1ae0*/  LOP3.LUT R130, R29, R11.reuse, RZ, 0xfc, !PT ;  /* 0x0000000b1d827212 */ /* 0x080fe200078efcff */
[----:B------:R0:W-:Y:S01]  /*1af0*/  STL [R1+0x1a4], R122 ;  /* 0x0001a47a01007387 */ /* 0x0001e20000100800 */
[-C--:B------:R-:W-:Y:S02]  /*1b00*/  LOP3.LUT R106, R25, R11.reuse, RZ, 0xfc, !PT ;  /* 0x0000000b196a7212 */ /* 0x080fe400078efcff */
[-C--:B------:R-:W-:Y:S01]  /*1b10*/  LOP3.LUT R9, R9, R11.reuse, RZ, 0xfc, !PT ;  /* 0x0000000b09097212 */ /* 0x080fe200078efcff */
[----:B------:R-:W-:Y:S01]  /*1b20*/  STL [R1+0x198], R181 ;  /* 0x000198b501007387 */ /* 0x000fe20000100800 */
[----:B------:R-:W-:-:S03]  /*1b30*/  LOP3.LUT R6, R6, R11, RZ, 0xfc, !PT ;  /* 0x0000000b06067212 */ /* 0x000fc600078efcff */
[----:B------:R0:W-:Y:S04]  /*1b40*/  STL [R1+0x1ac], R124 ;  /* 0x0001ac7c01007387 */ /* 0x0001e80000100800 */
[----:B------:R-:W-:Y:S04]  /*1b50*/  STL [R1+0x1a0], R177 ;  /* 0x0001a0b101007387 */ /* 0x000fe80000100800 */
        /* <DEDUP_REMOVED lines=24> */
[----:B------:R0:W-:Y:S01]  /*1ce0*/  STL [R1+0x214], R180 ;  /* 0x000214b401007387 */ /* 0x0001e20000100800 */
[----:B------:R-:W0:Y:S03]  /*1cf0*/  MUFU.SQRT R21, R12 ;  /* 0x0000000c00157308 */ /* 0x000e260000002000 */
        /* <DEDUP_REMOVED lines=11> */
[----:B------:R-:W-:Y:S04]  /*1db0*/  STL [R1+0xa4], R58 ;  /* 0x0000a43a01007387 */ /* 0x000fe80000100800 */
[----:B------:R0:W-:Y:S04]  /*1dc0*/  STL [R1+0xb0], R204 ;  /* 0x0000b0cc01007387 */ /* 0x0001e80000100800 */
[----:B------:R-:W-:Y:S04]  /*1dd0*/  STL [R1+0xac], R81 ;  /* 0x0000ac5101007387 */ /* 0x000fe80000100800 */
[----:B------:R1:W-:Y:S04]  /*1de0*/  STL [R1+0xb8], R206 ;  /* 0x0000b8ce01007387 */ /* 0x0003e80000100800 */
[----:B------:R-:W-:Y:S01]  /*1df0*/  STL [R1+0xb4], R70 ;  /* 0x0000b44601007387 */ /* 0x000fe20000100800 */
[----:B0-----:R-:W-:-:S03]  /*1e00*/  FSETP.GT.AND P1, PT, R21, 8.50705917302346158658e+37, PT ;  /* 0x7e8000001500780b */ /* 0x001fc60003f24000 */
[----:B------:R0:W-:Y:S04]  /*1e10*/  STL [R1+0xc0], R208 ;  /* 0x0000c0d001007387 */ /* 0x0001e80000100800 */
[----:B------:R0:W-:Y:S04]  /*1e20*/  STL [R1+0xc8], R220 ;  /* 0x0000c8dc01007387 */ /* 0x0001e80000100800 */
[----:B------:R-:W-:Y:S04]  /*1e30*/  STL [R1+0xbc], R82 ;  /* 0x0000bc5201007387 */ /* 0x000fe80000100800 */
[----:B------:R0:W-:Y:S01]  /*1e40*/  STL [R1+0xd0], R218 ;  /* 0x0000d0da01007387 */ /* 0x0001e20000100800 */
[----:B------:R-:W-:-:S03]  /*1e50*/  FSETP.GEU.AND P0, PT, R21, 1.175494350822287508e-38, PT ;  /* 0x008000001500780b */ /* 0x000fc60003f0e000 */
[----:B------:R-:W-:Y:S04]  /*1e60*/  STL [R1+0xc4], R69 ;  /* 0x0000c44501007387 */ /* 0x000fe80000100800 */
[----:B------:R0:W-:Y:S04]  /*1e70*/  STL [R1+0xd8], R216 ;  /* 0x0000d8d801007387 */ /* 0x0001e80000100800 */
[----:B------:R-:W-:Y:S04]  /*1e80*/  STL [R1+0xcc], R244 ;  /* 0x0000ccf401007387 */ /* 0x000fe80000100800 */
[----:B------:R0:W-:Y:S01]  /*1e90*/  STL [R1+0xe0], R232 ;  /* 0x0000e0e801007387 */ /* 0x0001e20000100800 */
[----:B------:R-:W-:-:S03]  /*1ea0*/  LOP3.LUT R214, R37, R10, RZ, 0xfc, !PT ;  /* 0x0000000a25d67212 */ /* 0x000fc600078efcff */
[----:B------:R-:W-:Y:S04]  /*1eb0*/  STL [R1+0xd4], R240 ;  /* 0x0000d4f001007387 */ /* 0x000fe80000100800 */
[----:B------:R0:W-:Y:S01]  /*1ec0*/  STL [R1+0xe8], R228 ;  /* 0x0000e8e401007387 */ /* 0x0001e20000100800 */
[----:B------:R-:W-:-:S03]  /*1ed0*/  LOP3.LUT R190, R33, R10, RZ, 0xfc, !PT ;  /* 0x0000000a21be7212 */ /* 0x000fc600078efcff */
[----:B------:R-:W-:Y:S01]  /*1ee0*/  STL [R1+0xdc], R238 ;  /* 0x0000dcee01007387 */ /* 0x000fe20000100800 */
[----:B------:R-:W-:-:S03]  /*1ef0*/  LOP3.LUT R166, R27, R10, RZ, 0xfc, !PT ;  /* 0x0000000a1ba67212 */ /* 0x000fc600078efcff */
[----:B------:R0:W-:Y:S01]  /*1f00*/  STL [R1+0xf0], R230 ;  /* 0x0000f0e601007387 */ /* 0x0001e20000100800 */
[----:B------:R-:W-:-:S03]  /*1f10*/  LOP3.LUT R142, R23, R10, RZ, 0xfc, !PT ;  /* 0x0000000a178e7212 */ /* 0x000fc600078efcff */
[----:B------:R-:W-:Y:S01]  /*1f20*/  STL [R1+0xe4], R226 ;  /* 0x0000e4e201007387 */ /* 0x000fe20000100800 */
[----:B------:R-:W-:-:S03]  /*1f30*/  LOP3.LUT R118, R15, R10, RZ, 0xfc, !PT ;  /* 0x0000000a0f767212 */ /* 0x000fc600078efcff */
[----:B------:R-:W-:Y:S01]  /*1f40*/  STL [R1+0xec], R202 ;  /* 0x0000ecca01007387 */ /* 0x000fe20000100800 */
[----:B------:R-:W-:Y:S01]  /*1f50*/  FSEL R10, R36, 1, P1 ;  /* 0x3f800000240a7808 */ /* 0x000fe20000800000 */
[----:B------:R-:W-:Y:S02]  /*1f60*/  @P1 FMUL R21, R21, 0.25 ;  /* 0x3e80000015151820 */ /* 0x000fe40000400000 */
[----:B------:R0:W-:Y:S04]  /*1f70*/  STL [R1+0xfc], R236 ;  /* 0x0000fcec01007387 */ /* 0x0001e80000100800 */
[----:B------:R-:W-:Y:S01]  /*1f80*/  STL [R1+0xf8], R178 ;  /* 0x0000f8b201007387 */ /* 0x000fe20000100800 */
[----:B------:R-:W-:-:S03]  /*1f90*/  LOP3.LUT R94, R17, R11, RZ, 0xfc, !PT ;  /* 0x0000000b115e7212 */ /* 0x000fc600078efcff */
[----:B------:R-:W-:Y:S01]  /*1fa0*/  STL [R1+0x104], R214 ;  /* 0x000104d601007387 */ /* 0x000fe20000100800 */
[----:B------:R-:W-:-:S03]  /*1fb0*/  IADD3 R12, P2, R19, c[0x0][0x160], RZ ;  /* 0x00005800130c7a10 */ /* 0x000fc60007f5e0ff */
[----:B------:R-:W-:Y:S01]  /*1fc0*/  STL [R1+0x100], R154 ;  /* 0x0001009a01007387 */ /* 0x000fe20000100800 */
[----:B------:R-:W-:Y:S01]  /*1fd0*/  LOP3.LUT R22, R13, R11, RZ, 0xfc, !PT ;  /* 0x0000000b0d167212 */ /* 0x000fe200078efcff */
[----:B------:R-:W-:Y:S02]  /*1fe0*/  @!P0 FMUL R21, R21, 16777216 ;  /* 0x4b80000015158820 */ /* 0x000fe40000400000 */
[----:B------:R-:W-:Y:S01]  /*1ff0*/  STL [R1+0x10c], R190 ;  /* 0x00010cbe01007387 */ /* 0x000fe20000100800 */
[----:B------:R-:W-:Y:S01]  /*2000*/  IADD3 R14, P1, R18, c[0x0][0x160], RZ ;  /* 0x00005800120e7a10 */ /* 0x000fe20007f3e0ff */
[----:B------:R-:W-:Y:S02]  /*2010*/  @!P0 FMUL R10, R10, 16777216 ;  /* 0x4b8000000a0a8820 */ /* 0x000fe40000400000 */
[----:B------:R-:W-:Y:S01]  /*2020*/  STL [R1+0x108], R130 ;  /* 0x0001088201007387 */ /* 0x000fe20000100800 */
[----:B-----5:R-:W-:-:S03]  /*2030*/  IADD3 R16, P0, R40, c[0x0][0x160], RZ ;  /* 0x0000580028107a10 */ /* 0x020fc60007f1e0ff */
[----:B------:R-:W-:Y:S01]  /*2040*/  STL [R1+0x114], R166 ;  /* 0x000114a601007387 */ /* 0x000fe20000100800 */
[----:B------:R-:W-:-:S03]  /*2050*/  IADD3.X R13, R9, c[0x0][0x164], RZ, P2, !PT ;  /* 0x00005900090d7a10 */ /* 0x000fc600017fe4ff */
[----:B------:R-:W-:Y:S01]  /*2060*/  STL [R1+0x11c], R142 ;  /* 0x00011c8e01007387 */ /* 0x000fe20000100800 */
[----:B------:R-:W-:-:S03]  /*2070*/  IADD3 R24, P2, R43, c[0x0][0x160], RZ ;  /* 0x000058002b187a10 */ /* 0x000fc60007f5e0ff */
[----:B------:R-:W-:Y:S01]  /*2080*/  STL [R1+0x110], R106 ;  /* 0x0001106a01007387 */ /* 0x000fe20000100800 */
[----:B------:R-:W-:-:S03]  /*2090*/  IADD3.X R15, R6, c[0x0][0x164], RZ, P1, !PT ;  /* 0x00005900060f7a10 */ /* 0x000fc60000ffe4ff */
[----:B------:R-:W-:Y:S01]  /*20a0*/  STL [R1+0x218], R118 ;  /* 0x0002187601007387 */ /* 0x000fe20000100800 */
[----:B------:R-:W-:Y:S02]  /*20b0*/  IADD3 R26, P1, R42, c[0x0][0x160], RZ ;  /* 0x000058002a1a7a10 */ /* 0x000fe40007f3e0ff */
[----:B------:R-:W-:Y:S01]  /*20c0*/  IADD3.X R17, R44, c[0x0][0x164], RZ, P0, !PT ;  /* 0x000059002c117a10 */ /* 0x000fe200007fe4ff */
[----:B------:R-:W-:Y:S01]  /*20d0*/  STL [R1+0x118], R94 ;  /* 0x0001185e01007387 */ /* 0x000fe20000100800 */
[----:B------:R-:W-:-:S03]  /*20e0*/  IADD3 R28, P0, R31, c[0x0][0x160], RZ ;  /* 0x000058001f1c7a10 */ /* 0x000fc60007f1e0ff */
[----:B------:R5:W-:Y:S01]  /*20f0*/  STL [R1+0xf4], R22 ;  /* 0x0000f41601007387 */ /* 0x000be20000100800 */
[----:B------:R-:W-:-:S03]  /*2100*/  IADD3.X R25, R30, c[0x0][0x164], RZ, P2, !PT ;  /* 0x000059001e197a10 */ /* 0x000fc600017fe4ff */
[----:B------:R-:W5:Y:S01]  /*2110*/  LDL.LU R43, [R1+0x2a8] ;  /* 0x0002a800012b7983 */ /* 0x000f620000300800 */
[----:B------:R-:W-:-:S03]  /*2120*/  IADD3 R36, P2, R32, c[0x0][0x160], RZ ;  /* 0x0000580020247a10 */ /* 0x000fc60007f5e0ff */
[----:B-1----:R-:W5:Y:S01]  /*2130*/  LDL.LU R42, [R1+0x2a4] ;  /* 0x0002a400012a7983 */ /* 0x002f620000300800 */
[----:B------:R-:W-:-:S03]  /*2140*/  IADD3.X R27, R4, c[0x0][0x164], RZ, P1, !PT ;  /* 0x00005900041b7a10 */ /* 0x000fc60000ffe4ff */
[----:B------:R-:W5:Y:S01]  /*2150*/  LDL.LU R44, [R1+0x2a0] ;  /* 0x0002a000012c7983 */ /* 0x000f620000300800 */
[----:B------:R-:W-:Y:S02]  /*2160*/  IADD3 R38, P1, R8, c[0x0][0x160], RZ ;  /* 0x0000580008267a10 */ /* 0x000fe40007f3e0ff */
[----:B------:R-:W-:Y:S01]  /*2170*/  IADD3.X R29, R7, c[0x0][0x164], RZ, P0, !PT ;  /* 0x00005900071d7a10 */ /* 0x000fe200007fe4ff */
[----:B---3--:R-:W3:Y:S01]  /*2180*/  LDL.LU R31, [R1+0x29c] ;  /* 0x00029c00011f7983 */ /* 0x008ee20000300800 */
[----:B------:R-:W-:-:S03]  /*2190*/  IADD3 R40, P0, R252, c[0x0][0x160], RZ ;  /* 0x00005800fc287a10 */ /* 0x000fc60007f1e0ff */
[----:B------:R-:W3:Y:S01]  /*21a0*/  LDL.LU R30, [R1+0x298] ;  /* 0x00029800011e7983 */ /* 0x000ee20000300800 */
[----:B------:R-:W-:-:S03]  /*21b0*/  IADD3.X R37, R250, c[0x0][0x164], RZ, P2, !PT ;  /* 0x00005900fa257a10 */ /* 0x000fc600017fe4ff */
[----:B----4-:R-:W4:Y:S01]  /*21c0*/  LDL.LU R32, [R1+0x294] ;  /* 0x0002940001207983 */ /* 0x010f220000300800 */
[----:B------:R-:W-:-:S03]  /*21d0*/  IADD3 R48, P2, R48, c[0x0][0x160], RZ ;  /* 0x0000580030307a10 */ /* 0x000fc60007f5e0ff */
[----:B------:R-:W3:Y:S01]  /*21e0*/  LDL.LU R4, [R1+0x290] ;  /* 0x0002900001047983 */ /* 0x000ee20000300800 */
[----:B------:R-:W-:-:S03]  /*21f0*/  IADD3.X R39, R251, c[0x0][0x164], RZ, P1, !PT ;  /* 0x00005900fb277a10 */ /* 0x000fc60000ffe4ff */
[----:B------:R-:W3:Y:S01]  /*2200*/  LDL.LU R8, [R1+0x28c] ;  /* 0x00028c0001087983 */ /* 0x000ee20000300800 */
[----:B--2---:R-:W-:Y:S02]  /*2210*/  IADD3 R50, P1, R50, c[0x0][0x160], RZ ;  /* 0x0000580032327a10 */ /* 0x004fe40007f3e0ff */
[----:B------:R-:W-:Y:S01]  /*2220*/  IADD3.X R41, R249, c[0x0][0x164], RZ, P0, !PT ;  /* 0x00005900f9297a10 */ /* 0x000fe200007fe4ff */
[----:B------:R-:W2:Y:S01]  /*2230*/  LDL.LU R7, [R1+0x288] ;  /* 0x0002880001077983 */ /* 0x000ea20000300800 */
[----:B------:R-:W-:-:S03]  /*2240*/  IADD3 R52, P0, R52, c[0x0][0x160], RZ ;  /* 0x0000580034347a10 */ /* 0x000fc60007f1e0ff */
[----:B------:R-:W2:Y:S01]  /*2250*/  LDL.LU R252, [R1+0x284] ;  /* 0x0002840001fc7983 */ /* 0x000ea20000300800 */
[----:B------:R-:W-:-:S03]  /*2260*/  IADD3.X R49, R248, c[0x0][0x164], RZ, P2, !PT ;  /* 0x00005900f8317a10 */ /* 0x000fc600017fe4ff */
[----:B------:R-:W2:Y:S01]  /*2270*/  LDL.LU R250, [R1+0x280] ;  /* 0x0002800001fa7983 */ /* 0x000ea20000300800 */
[----:B------:R-:W-:-:S03]  /*2280*/  IADD3.X R51, R5, c[0x0][0x164], RZ, P1, !PT ;  /* 0x0000590005337a10 */ /* 0x000fc60000ffe4ff */
[----:B------:R-:W2:Y:S01]  /*2290*/  LDL.LU R251, [R1+0x27c] ;  /* 0x00027c0001fb7983 */ /* 0x000ea20000300800 */
[----:B------:R-:W-:-:S03]  /*22a0*/  IADD3.X R53, R20, c[0x0][0x164], RZ, P0, !PT ;  /* 0x0000590014357a10 */ /* 0x000fc600007fe4ff */
[----:B------:R-:W2:Y:S04]  /*22b0*/  LDL.LU R249, [R1+0x278] ;  /* 0x0002780001f97983 */ /* 0x000ea80000300800 */
[----:B------:R-:W2:Y:S04]  /*22c0*/  LDL.LU R248, [R1+0x274] ;  /* 0x0002740001f87983 */ /* 0x000ea80000300800 */
[----:B------:R-:W2:Y:S04]  /*22d0*/  LDL.LU R5, [R1+0x270] ;  /* 0x0002700001057983 */ /* 0x000ea80000300800 */
[----:B------:R-:W2:Y:S01]  /*22e0*/  LDL.LU R20, [R1+0x26c] ;  /* 0x00026c0001147983 */ /* 0x000ea20000300800 */
[----:B------:R-:W-:-:S02]  /*22f0*/  IADD3 R60, P2, R60, c[0x0][0x160], RZ ;  /* 0x000058003c3c7a10 */ /* 0x000fc40007f5e0ff */
[----:B------:R-:W-:Y:S02]  /*2300*/  IADD3 R62, P1, R62, c[0x0][0x160], RZ ;  /* 0x000058003e3e7a10 */ /* 0x000fe40007f3e0ff */
[----:B------:R-:W-:Y:S02]  /*2310*/  IADD3 R64, P0, R64, c[0x0][0x160], RZ ;  /* 0x0000580040407a10 */ /* 0x000fe40007f1e0ff */
[----:B------:R-:W-:Y:S02]  /*2320*/  IADD3.X R61, R2, c[0x0][0x164], RZ, P2, !PT ;  /* 0x00005900023d7a10 */ /* 0x000fe400017fe4ff */
[----:B------:R-:W-:Y:S01]  /*2330*/  IADD3 R72, P2, R72, c[0x0][0x160], RZ ;  /* 0x0000580048487a10 */ /* 0x000fe20007f5e0ff */
[----:B------:R-:W4:Y:S01]  /*2340*/  LDL.LU R2, [R1+0x268] ;  /* 0x0002680001027983 */ /* 0x000f220000300800 */
[----:B------:R-:W-:Y:S02]  /*2350*/  IADD3.X R63, R3, c[0x0][0x164], RZ, P1, !PT ;  /* 0x00005900033f7a10 */ /* 0x000fe40000ffe4ff */
[----:B------:R-:W-:Y:S01]  /*2360*/  IADD3.X R65, R0, c[0x0][0x164], RZ, P0, !PT ;  /* 0x0000590000417a10 */ /* 0x000fe200007fe4ff */
[----:B------:R1:W0:Y:S01]  /*2370*/  MUFU.RCP R11, R21 ;  /* 0x00000015000b7308 */ /* 0x0002220000001000 */
[----:B------:R-:W-:Y:S01]  /*2380*/  IADD3 R74, P1, R74, c[0x0][0x160], RZ ;  /* 0x000058004a4a7a10 */ /* 0x000fe20007f3e0ff */
[----:B------:R-:W4:Y:S01]  /*2390*/  LDL.LU R3, [R1+0x264] ;  /* 0x0002640001037983 */ /* 0x000f220000300800 */
[----:B------:R-:W-:-:S02]  /*23a0*/  IADD3 R76, P0, R76, c[0x0][0x160], RZ ;  /* 0x000058004c4c7a10 */ /* 0x000fc40007f1e0ff */
[----:B------:R-:W-:Y:S02]  /*23b0*/  IADD3.X R73, R84, c[0x0][0x164], RZ, P2, !PT ;  /* 0x0000590054497a10 */ /* 0x000fe400017fe4ff */
[----:B------:R-:W-:Y:S02]  /*23c0*/  IADD3 R84, P2, R225, c[0x0][0x160], RZ ;  /* 0x00005800e1547a10 */ /* 0x000fe40007f5e0ff */
[----:B------:R-:W-:Y:S02]  /*23d0*/  IADD3.X R75, R86, c[0x0][0x164], RZ, P1, !PT ;  /* 0x00005900564b7a10 */ /* 0x000fe40000ffe4ff */
[----:B------:R-:W-:Y:S02]  /*23e0*/  IADD3.X R77, R231, c[0x0][0x164], RZ, P0, !PT ;  /* 0x00005900e74d7a10 */ /* 0x000fe400007fe4ff */
[----:B------:R-:W-:Y:S02]  /*23f0*/  IADD3 R86, P1, R219, c[0x0][0x160], RZ ;  /* 0x00005800db567a10 */ /* 0x000fe40007f3e0ff */
        /* <DEDUP_REMOVED lines=54> */
[----:B------:R-:W-:Y:S01]  /*2760*/  IADD3 R196, P0, R196, c[0x0][0x160], RZ ;  /* 0x00005800c4c47a10 */ /* 0x000fe20007f1e0ff */
[----:B------:R-:W1:Y:S01]  /*2770*/  S2R R0, SR_CTAID.X ;  /* 0x0000000000007919 */ /* 0x000e620000002500 */
[----:B------:R-:W-:-:S02]  /*2780*/  IADD3.X R193, R95, c[0x0][0x164], RZ, P2, !PT ;  /* 0x000059005fc17a10 */ /* 0x000fc400017fe4ff */
[----:B------:R-:W-:Y:S02]  /*2790*/  IADD3 R204, P2, R204, c[0x0][0x160], RZ ;  /* 0x00005800cccc7a10 */ /* 0x000fe40007f5e0ff */
[----:B------:R-:W-:Y:S02]  /*27a0*/  IADD3.X R195, R46, c[0x0][0x164], RZ, P1, !PT ;  /* 0x000059002ec37a10 */ /* 0x000fe40000ffe4ff */
[----:B------:R-:W-:Y:S02]  /*27b0*/  IADD3.X R197, R58, c[0x0][0x164], RZ, P0, !PT ;  /* 0x000059003ac57a10 */ /* 0x000fe400007fe4ff */
[----:B------:R-:W-:Y:S02]  /*27c0*/  IADD3 R206, P1, R206, c[0x0][0x160], RZ ;  /* 0x00005800cece7a10 */ /* 0x000fe40007f3e0ff */
[----:B0-----:R-:W-:Y:S02]  /*27d0*/  IADD3 R208, P0, R208, c[0x0][0x160], RZ ;  /* 0x00005800d0d07a10 */ /* 0x001fe40007f1e0ff */
[----:B------:R-:W-:-:S02]  /*27e0*/  IADD3.X R205, R81, c[0x0][0x164], RZ, P2, !PT ;  /* 0x0000590051cd7a10 */ /* 0x000fc400017fe4ff */
[----:B------:R-:W-:Y:S02]  /*27f0*/  IADD3 R220, P2, R220, c[0x0][0x160], RZ ;  /* 0x00005800dcdc7a10 */ /* 0x000fe40007f5e0ff */
[----:B------:R-:W-:Y:S02]  /*2800*/  IADD3.X R207, R70, c[0x0][0x164], RZ, P1, !PT ;  /* 0x0000590046cf7a10 */ /* 0x000fe40000ffe4ff */
[----:B------:R-:W-:Y:S02]  /*2810*/  IADD3.X R209, R82, c[0x0][0x164], RZ, P0, !PT ;  /* 0x0000590052d17a10 */ /* 0x000fe400007fe4ff */
[----:B------:R-:W-:Y:S02]  /*2820*/  IADD3 R218, P1, R218, c[0x0][0x160], RZ ;  /* 0x00005800dada7a10 */ /* 0x000fe40007f3e0ff */
[----:B------:R-:W-:Y:S02]  /*2830*/  IADD3 R216, P0, R216, c[0x0][0x160], RZ ;  /* 0x00005800d8d87a10 */ /* 0x000fe40007f1e0ff */
        /* <DEDUP_REMOVED lines=18> */
[----:B-1----:R-:W-:-:S02]  /*2960*/  SHF.L.U32 R0, R0, 0x7, RZ ;  /* 0x0000000700007819 */ /* 0x002fc400000006ff */
[----:B------:R-:W-:Y:S02]  /*2970*/  IADD3.X R245, R106, c[0x0][0x164], RZ, P2, !PT ;  /* 0x000059006af57a10 */ /* 0x000fe400017fe4ff */
[----:B------:R-:W-:Y:S02]  /*2980*/  IADD3.X R47, R94, c[0x0][0x164], RZ, P1, !PT ;  /* 0x000059005e2f7a10 */ /* 0x000fe40000ffe4ff */
[----:B------:R-:W-:Y:S02]  /*2990*/  IADD3.X R35, R22, c[0x0][0x164], RZ, P0, !PT ;  /* 0x0000590016237a10 */ /* 0x000fe400007fe4ff */
[----:B------:R-:W-:Y:S02]  /*29a0*/  IADD3 R18, P0, R18, c[0x0][0x168], RZ ;  /* 0x00005a0012127a10 */ /* 0x000fe40007f1e0ff */
[----:B------:R-:W-:-:S04]  /*29b0*/  SHF.R.S32.HI R0, RZ, 0x1f, R0 ;  /* 0x0000001fff007819 */ /* 0x000fc80000011400 */
[C---:B------:R-:W-:Y:S02]  /*29c0*/  ISETP.GE.U32.AND.EX P4, PT, R0.reuse, RZ, PT, P4 ;  /* 0x000000ff0000720c */ /* 0x040fe40003f86140 */
[C---:B------:R-:W-:Y:S02]  /*29d0*/  ISETP.GE.U32.AND.EX P3, PT, R0.reuse, RZ, PT, P3 ;  /* 0x000000ff0000720c */ /* 0x040fe40003f66130 */
[----:B------:R-:W-:Y:S01]  /*29e0*/  ISETP.GE.U32.AND.EX P6, PT, R0, RZ, PT, P6 ;  /* 0x000000ff0000720c */ /* 0x000fe20003fc6160 */
[----:B-----5:R-:W-:Y:S01]  /*29f0*/  CS2R R22, SRZ ;  /* 0x0000000000167805 */ /* 0x020fe2000001ff00 */
[----:B--2---:R-:W-:Y:S02]  /*2a00*/  IADD3 R58, P2, R20, c[0x0][0x168], RZ ;  /* 0x00005a00143a7a10 */ /* 0x004fe40007f5e0ff */
[----:B------:R-:W-:Y:S02]  /*2a10*/  IADD3 R20, P1, R19, c[0x0][0x168], RZ ;  /* 0x00005a0013147a10 */ /* 0x000fe40007f3e0ff */
[----:B------:R-:W-:-:S02]  /*2a20*/  IADD3.X R19, R6, c[0x0][0x16c], RZ, P0, !PT ;  /* 0x00005b0006137a10 */ /* 0x000fc400007fe4ff */
[----:B------:R-:W-:Y:S02]  /*2a30*/  IADD3.X R21, R9, c[0x0][0x16c], RZ, P1, !PT ;  /* 0x00005b0009157a10 */ /* 0x000fe40000ffe4ff */
[----:B---3--:R-:W-:Y:S01]  /*2a40*/  ISETP.GE.U32.AND P0, PT, R4, 0xf70, PT ;  /* 0x00000f700400780c */ /* 0x008fe20003f06070 */
[----:B------:R-:W-:Y:S01]  /*2a50*/  FMUL R4, R11, R10 ;  /* 0x0000000a0b047220 */ /* 0x000fe20000400000 */
[----:B------:R-:W-:Y:S01]  /*2a60*/  IADD3.X R59, R5, c[0x0][0x16c], RZ, P2, !PT ;  /* 0x00005b00053b7a10 */ /* 0x000fe200017fe4ff */
[----:B------:R0:W-:Y:S01]  /*2a70*/  STL.64 [R1+0x20], R20 ;  /* 0x0000201401007387 */ /* 0x0001e20000100a00 */
[----:B------:R-:W-:-:S03]  /*2a80*/  ISETP.GE.U32.AND P2, PT, R7, 0xf70, PT ;  /* 0x00000f700700780c */ /* 0x000fc60003f46070 */
[----:B------:R-:W-:Y:S01]  /*2a90*/  STL.64 [R1+0x28], R18 ;  /* 0x0000281201007387 */ /* 0x000fe20000100a00 */
[----:B------:R-:W-:Y:S01]  /*2aa0*/  CS2R R6, SRZ ;  /* 0x0000000000067805 */ /* 0x000fe2000001ff00 */
[----:B------:R-:W-:Y:S02]  /*2ab0*/  ISETP.GE.U32.AND P1, PT, R8, 0xf70, PT ;  /* 0x00000f700800780c */ /* 0x000fe40003f26070 */
[----:B------:R1:W-:Y:S01]  /*2ac0*/  STL [R1+0x21c], R4 ;  /* 0x00021c0401007387 */ /* 0x0003e20000100800 */
[----:B------:R-:W-:Y:S01]  /*2ad0*/  CS2R R8, SRZ ;  /* 0x0000000000087805 */ /* 0x000fe2000001ff00 */
[----:B------:R-:W-:Y:S01]  /*2ae0*/  CS2R R10, SRZ ;  /* 0x00000000000a7805 */ /* 0x000fe2000001ff00 */
[----:B0-----:R-:W-:-:S05]  /*2af0*/  CS2R R20, SRZ ;  /* 0x0000000000147805 */ /* 0x001fca000001ff00 */
[----:B------:R0:W2:Y:S01]  /*2b00*/  @!P3 LDG.E.128 R8, [R16.64] ;  /* 0x000000041008b981 */ /* 0x0000a2000c1e1d00 */
[----:B-1----:R-:W-:-:S03]  /*2b10*/  CS2R R4, SRZ ;  /* 0x0000000000047805 */ /* 0x002fc6000001ff00 */
[----:B------:R1:W3:Y:S04]  /*2b20*/  @!P6 LDG.E.128 R20, [R12.64] ;  /* 0x000000040c14e981 */ /* 0x0002e8000c1e1d00 */
[----:B------:R5:W2:Y:S01]  /*2b30*/  @!P4 LDG.E.128 R4, [R14.64] ;  /* 0x000000040e04c981 */ /* 0x000aa2000c1e1d00 */
[----:B----4-:R-:W-:-:S04]  /*2b40*/  LOP3.LUT R2, R2, 0xfffffffe, RZ, 0xc0, !PT ;  /* 0xfffffffe02027812 */ /* 0x010fc800078ec0ff */
[----:B------:R-:W-:-:S04]  /*2b50*/  @P6 LOP3.LUT R2, R2, 0x1, RZ, 0xfc, !PT ;  /* 0x0000000102026812 */ /* 0x000fc800078efcff */
[----:B------:R-:W-:-:S04]  /*2b60*/  LOP3.LUT R2, R2, 0xfffffffd, RZ, 0xc0, !PT ;  /* 0xfffffffd02027812 */ /* 0x000fc800078ec0ff */
[----:B------:R-:W-:Y:S02]  /*2b70*/  @P4 LOP3.LUT R2, R2, 0x2, RZ, 0xfc, !PT ;  /* 0x0000000202024812 */ /* 0x000fe400078efcff */
[----:B------:R-:W-:Y:S02]  /*2b80*/  ISETP.GE.U32.AND.EX P2, PT, R0, RZ, PT, P2 ;  /* 0x000000ff0000720c */ /* 0x000fe40003f46120 */
[----:B------:R-:W-:-:S04]  /*2b90*/  LOP3.LUT R2, R2, 0xfffffffb, RZ, 0xc0, !PT ;  /* 0xfffffffb02027812 */ /* 0x000fc800078ec0ff */
[----:B------:R-:W-:Y:S02]  /*2ba0*/  @P3 LOP3.LUT R2, R2, 0x4, RZ, 0xfc, !PT ;  /* 0x0000000402023812 */ /* 0x000fe400078efcff */
[----:B------:R-:W-:Y:S02]  /*2bb0*/  ISETP.GE.U32.AND.EX P1, PT, R0, RZ, PT, P1 ;  /* 0x000000ff0000720c */ /* 0x000fe40003f26110 */
[----:B------:R-:W-:-:S04]  /*2bc0*/  LOP3.LUT R2, R2, 0xfffffff7, RZ, 0xc0, !PT ;  /* 0xfffffff702027812 */ /* 0x000fc800078ec0ff */
[----:B------:R-:W-:Y:S02]  /*2bd0*/  @P2 LOP3.LUT R2, R2, 0x8, RZ, 0xfc, !PT ;  /* 0x0000000802022812 */ /* 0x000fe400078efcff */
[----:B------:R-:W-:Y:S02]  /*2be0*/  ISETP.GE.U32.AND.EX P0, PT, R0, RZ, PT, P0 ;  /* 0x000000ff0000720c */ /* 0x000fe40003f06100 */
[----:B------:R-:W-:-:S04]  /*2bf0*/  LOP3.LUT R2, R2, 0xffffffef, RZ, 0xc0, !PT ;  /* 0xffffffef02027812 */ /* 0x000fc800078ec0ff */
[----:B------:R-:W-:-:S04]  /*2c00*/  @P1 LOP3.LUT R2, R2, 0x10, RZ, 0xfc, !PT ;  /* 0x0000001002021812 */ /* 0x000fc800078efcff */
[----:B------:R-:W-:-:S04]  /*2c10*/  LOP3.LUT R2, R2, 0xffffdfff, RZ, 0xc0, !PT ;  /* 0xffffdfff02027812 */ /* 0x000fc800078ec0ff */
[----:B------:R-:W-:Y:S01]  /*2c20*/  @P0 LOP3.LUT R2, R2, 0x2000, RZ, 0xfc, !PT ;  /* 0x0000200002020812 */ /* 0x000fe200078efcff */
[----:B-1----:R-:W-:Y:S01]  /*2c30*/  CS2R R12, SRZ ;  /* 0x00000000000c7805 */ /* 0x002fe2000001ff00 */
[----:B-----5:R-:W-:Y:S01]  /*2c40*/  CS2R R14, SRZ ;  /* 0x00000000000e7805 */ /* 0x020fe2000001ff00 */
[----:B0-----:R-:W-:Y:S01]  /*2c50*/  CS2R R16, SRZ ;  /* 0x0000000000107805 */ /* 0x001fe2000001ff00 */
[----:B------:R-:W-:-:S04]  /*2c60*/  CS2R R18, SRZ ;  /* 0x0000000000127805 */ /* 0x000fc8000001ff00 */
[----:B------:R0:W4:Y:S04]  /*2c70*/  @!P2 LDG.E.128 R12, [R24.64] ;  /* 0x00000004180ca981 */ /* 0x000128000c1e1d00 */
[----:B------:R1:W5:Y:S01]  /*2c80*/  @!P1 LDG.E.128 R16, [R26.64] ;  /* 0x000000041a109981 */ /* 0x000362000c1e1d00 */
[----:B0-----:R-:W-:Y:S01]  /*2c90*/  CS2R R24, SRZ ;  /* 0x0000000000187805 */ /* 0x001fe2000001ff00 */
[----:B-1----:R-:W-:Y:S02]  /*2ca0*/  CS2R R26, SRZ ;  /* 0x00000000001a7805 */ /* 0x002fe4000001ff00 */
[----:B--2---:R-:W-:Y:S04]  /*2cb0*/  STL [R1+0x260], R6 ;  /* 0x0002600601007387 */ /* 0x004fe80000100800 */
[----:B------:R-:W-:Y:S04]  /*2cc0*/  STL [R1+0x250], R7 ;  /* 0x0002500701007387 */ /* 0x000fe80000100800 */
[----:B------:R0:W-:Y:S04]  /*2cd0*/  STL [R1+0x24c], R8 ;  /* 0x00024c0801007387 */ /* 0x0001e80000100800 */
[----:B---3--:R1:W-:Y:S04]  /*2ce0*/  STL.64 [R1], R20 ;  /* 0x0000001401007387 */ /* 0x0083e80000100a00 */
[----:B------:R2:W-:Y:S04]  /*2cf0*/  STL.64 [R1+0x8], R22 ;  /* 0x0000081601007387 */ /* 0x0005e80000100a00 */
[----:B0-----:R-:W3:Y:S01]  /*2d00*/  LDL.LU R8, [R1] ;  /* 0x0000000001087983 */ /* 0x001ee20000300800 */
[----:B-1----:R-:W-:Y:S01]  /*2d10*/  CS2R R20, SRZ ;  /* 0x0000000000147805 */ /* 0x002fe2000001ff00 */
[----:B--2---:R-:W-:-:S06]  /*2d20*/  CS2R R22, SRZ ;  /* 0x0000000000167805 */ /* 0x004fcc000001ff00 */
[----:B------:R0:W2:Y:S01]  /*2d30*/  @!P0 LDG.E.128 R20, [R28.64] ;  /* 0x000000041c148981 */ /* 0x0000a2000c1e1d00 */
[----:B------:R-:W-:-:S04]  /*2d40*/  ISETP.GE.U32.AND P0, PT, R32, 0xf70, PT ;  /* 0x00000f702000780c */ /* 0x000fc80003f06070 */
[----:B------:R-:W-:-:S13]  /*2d50*/  ISETP.GE.U32.AND.EX P3, PT, R0, RZ, PT, P0 ;  /* 0x000000ff0000720c */ /* 0x000fda0003f66100 */
[----:B------:R1:W3:Y:S04]  /*2d60*/  @!P3 LDG.E.128 R24, [R36.64] ;  /* 0x000000042418b981 */ /* 0x0002e8000c1e1d00 */
[----:B------:R-:W-:Y:S04]  /*2d70*/  STL [R1+0x248], R9 ;  /* 0x0002480901007387 */ /* 0x000fe80000100800 */
[----:B------:R-:W-:Y:S04]  /*2d80*/  STL [R1+0x244], R10 ;  /* 0x0002440a01007387 */ /* 0x000fe80000100800 */
[----:B------:R-:W-:Y:S04]  /*2d90*/  STL [R1+0x240], R11 ;  /* 0x0002400b01007387 */ /* 0x000fe80000100800 */
[----:B----4-:R-:W-:Y:S04]  /*2da0*/  STL [R1+0x23c], R14 ;  /* 0x00023c0e01007387 */ /* 0x010fe80000100800 */
[----:B------:R-:W-:Y:S04]  /*2db0*/  STL [R1+0x238], R15 ;  /* 0x0002380f01007387 */ /* 0x000fe80000100800 */
[----:B------:R-:W-:Y:S04]  /*2dc0*/  STL.64 [R1+0x258], R12 ;  /* 0x0002580c01007387 */ /* 0x000fe80000100a00 */
[----:B-----5:R4:W-:Y:S01]  /*2dd0*/  STL.64 [R1+0x230], R18 ;  /* 0x0002301201007387 */ /* 0x0209e20000100a00 */
[----:B------:R-:W-:-:S02]  /*2de0*/  ISETP.GE.U32.AND P0, PT, R30, 0xf70, PT ;  /* 0x00000f701e00780c */ /* 0x000fc40003f06070 */
[----:B------:R-:W-:Y:S02]  /*2df0*/  LOP3.LUT R2, R2, 0xffff7fff, RZ, 0xc0, !PT ;  /* 0xffff7fff02027812 */ /* 0x000fe400078ec0ff */
[----:B------:R-:W-:Y:S02]  /*2e00*/  ISETP.GE.U32.AND.EX P2, PT, R0, RZ, PT, P0 ;  /* 0x000000ff0000720c */ /* 0x000fe40003f46100 */
[----:B------:R-:W-:Y:S02]  /*2e10*/  ISETP.GE.U32.AND P0, PT, R31, 0xf70, PT ;  /* 0x00000f701f00780c */ /* 0x000fe40003f06070 */
[----:B------:R-:W-:Y:S02]  /*2e20*/  @P3 LOP3.LUT R2, R2, 0x8000, RZ, 0xfc, !PT ;  /* 0x0000800002023812 */ /* 0x000fe400078efcff */
[----:B------:R-:W-:Y:S02]  /*2e30*/  ISETP.GE.U32.AND.EX P1, PT, R0, RZ, PT, P0 ;  /* 0x000000ff0000720c */ /* 0x000fe40003f26100 */
[----:B------:R-:W-:-:S02]  /*2e40*/  LOP3.LUT R2, R2, 0xfffdffff, RZ, 0xc0, !PT ;  /* 0xfffdffff02027812 */ /* 0x000fc400078ec0ff */
[----:B------:R-:W-:-:S03]  /*2e50*/  ISETP.GE.U32.AND P0, PT, R44, 0xf70, PT ;  /* 0x00000f702c00780c */ /* 0x000fc60003f06070 */
[----:B------:R-:W-:Y:S01]  /*2e60*/  @P2 LOP3.LUT R2, R2, 0x20000, RZ, 0xfc, !PT ;  /* 0x0002000002022812 */ /* 0x000fe200078efcff */
[----:B0-----:R-:W-:Y:S01]  /*2e70*/  CS2R R28, SRZ ;  /* 0x00000000001c7805 */ /* 0x001fe2000001ff00 */
[----:B------:R-:W-:Y:S01]  /*2e80*/  CS2R R30, SRZ ;  /* 0x00000000001e7805 */ /* 0x000fe2000001ff00 */
[----:B------:R-:W-:Y:S02]  /*2e90*/  ISETP.GE.U32.AND.EX P3, PT, R0, RZ, PT, P0 ;  /* 0x000000ff0000720c */ /* 0x000fe40003f66100 */
[----:B------:R-:W-:Y:S02]  /*2ea0*/  LOP3.LUT R2, R2, 0xfff7ffff, RZ, 0xc0, !PT ;  /* 0xfff7ffff02027812 */ /* 0x000fe400078ec0ff */
[----:B------:R-:W-:Y:S01]  /*2eb0*/  ISETP.GE.U32.AND P0, PT, R42, 0xf70, PT ;  /* 0x00000f702a00780c */ /* 0x000fe20003f06070 */
[----:B------:R-:W-:Y:S01]  /*2ec0*/  CS2R R32, SRZ ;  /* 0x0000000000207805 */ /* 0x000fe2000001ff00 */
[----:B------:R-:W-:Y:S01]  /*2ed0*/  @P1 LOP3.LUT R2, R2, 0x80000, RZ, 0xfc, !PT ;  /* 0x0008000002021812 */ /* 0x000fe200078efcff */
[----:B------:R0:W5:Y:S01]  /*2ee0*/  @!P2 LDG.E.128 R28, [R38.64] ;  /* 0x00000004261ca981 */ /* 0x000162000c1e1d00 */
[----:B------:R-:W-:-:S02]  /*2ef0*/  ISETP.GE.U32.AND.EX P2, PT, R0, RZ, PT, P0 ;  /* 0x000000ff0000720c */ /* 0x000fc40003f46100 */
[----:B------:R-:W-:Y:S01]  /*2f00*/  ISETP.GE.U32.AND P0, PT, R43, 0xf70, PT ;  /* 0x00000f702b00780c */ /* 0x000fe20003f06070 */
[----:B-1----:R-:W-:Y:S01]  /*2f10*/  CS2R R36, SRZ ;  /* 0x0000000000247805 */ /* 0x002fe2000001ff00 */
[----:B------:R-:W-:Y:S01]  /*2f20*/  LOP3.LUT R2, R2, 0xffdfffff, RZ, 0xc0, !PT ;  /* 0xffdfffff02027812 */ /* 0x000fe200078ec0ff */
[----:B0-----:R-:W-:-:S03]  /*2f30*/  CS2R R38, SRZ ;  /* 0x0000000000267805 */ /* 0x001fc6000001ff00 */
[----:B------:R-:W-:Y:S01]  /*2f40*/  @P3 LOP3.LUT R2, R2, 0x200000, RZ, 0xfc, !PT ;  /* 0x0020000002023812 */ /* 0x000fe200078efcff */
[----:B------:R-:W-:-:S03]  /*2f50*/  CS2R R42, SRZ ;  /* 0x00000000002a7805 */ /* 0x000fc6000001ff00 */
[----:B------:R-:W-:Y:S01]  /*2f60*/  LOP3.LUT R2, R2, 0xff7fffff, RZ, 0xc0, !PT ;  /* 0xff7fffff02027812 */ /* 0x000fe200078ec0ff */
[----:B------:R0:W5:Y:S01]  /*2f70*/  @!P3 LDG.E.128 R36, [R48.64] ;  /* 0x000000043024b981 */ /* 0x000162000c1e1d00 */
[----:B------:R-:W-:Y:S02]  /*2f80*/  CS2R R44, SRZ ;  /* 0x00000000002c7805 */ /* 0x000fe4000001ff00 */
[----:B------:R-:W-:-:S04]  /*2f90*/  @P2 LOP3.LUT R2, R2, 0x800000, RZ, 0xfc, !PT ;  /* 0x0080000002022812 */ /* 0x000fc800078efcff */
[----:B------:R-:W-:Y:S02]  /*2fa0*/  LOP3.LUT R2, R2, 0xfeffffff, RZ, 0xc0, !PT ;  /* 0xfeffffff02027812 */ /* 0x000fe400078ec0ff */
[----:B------:R-:W-:Y:S01]  /*2fb0*/  LOP3.LUT R3, R3, 0xfffffffe, RZ, 0xc0, !PT ;  /* 0xfffffffe03037812 */ /* 0x000fe200078ec0ff */
[----:B0-----:R-:W-:Y:S01]  /*2fc0*/  CS2R R48, SRZ ;  /* 0x0000000000307805 */ /* 0x001fe2000001ff00 */
[----:B----4-:R-:W-:Y:S02]  /*2fd0*/  MOV R18, R58 ;  /* 0x0000003a00127202 */ /* 0x010fe40000000f00 */
[----:B------:R-:W-:Y:S02]  /*2fe0*/  MOV R19, R59 ;  /* 0x0000003b00137202 */ /* 0x000fe40000000f00 */
[----:B------:R-:W-:Y:S01]  /*2ff0*/  CS2R R58, SRZ ;  /* 0x00000000003a7805 */ /* 0x000fe2000001ff00 */
[----:B------:R-:W-:Y:S01]  /*3000*/  CS2R R70, SRZ ;  /* 0x0000000000467805 */ /* 0x000fe2000001ff00 */
[----:B--2---:R0:W-:Y:S04]  /*3010*/  STL.64 [R1+0x228], R22 ;  /* 0x0002281601007387 */ /* 0x0041e80000100a00 */
[----:B---3--:R1:W-:Y:S04]  /*3020*/  STL.64 [R1+0x220], R26 ;  /* 0x0002201a01007387 */ /* 0x0083e80000100a00 */
[----:B------:R-:W2:Y:S04]  /*3030*/  LDL.LU R10, [R1+0x10] ;  /* 0x00001000010a7983 */ /* 0x000ea80000300800 */
[----:B------:R-:W3:Y:S04]  /*3040*/  LDL.LU R9, [R1+0x14] ;  /* 0x0000140001097983 */ /* 0x000ee80000300800 */
[----:B------:R-:W4:Y:S01]  /*3050*/  LDL R6, [R1+0x21c] ;  /* 0x00021c0001067983 */ /* 0x000f220000100800 */
[----:B0-----:R-:W-:-:S02]  /*3060*/  MOV R22, R34 ;  /* 0x0000002200167202 */ /* 0x001fc40000000f00 */
[----:B------:R-:W-:Y:S01]  /*3070*/  MOV R23, R35 ;  /* 0x0000002300177202 */ /* 0x000fe20000000f00 */
[----:B------:R-:W3:Y:S01]  /*3080*/  LDL.LU R15, [R1+0x58] ;  /* 0x00005800010f7983 */ /* 0x000ee20000300800 */
[----:B------:R-:W-:-:S06]  /*3090*/  CS2R R34, SRZ ;  /* 0x0000000000227805 */ /* 0x000fcc000001ff00 */
[----:B------:R0:W3:Y:S01]  /*30a0*/  @!P1 LDG.E.128 R32, [R40.64] ;  /* 0x0000000428209981 */ /* 0x0000e2000c1e1d00 */
[----:B------:R-:W-:Y:S02]  /*30b0*/  ISETP.GE.U32.AND.EX P1, PT, R0, RZ, PT, P0 ;  /* 0x000000ff0000720c */ /* 0x000fe40003f26100 */
[----:B------:R-:W-:-:S04]  /*30c0*/  ISETP.GE.U32.AND P0, PT, R54, 0xf70, PT ;  /* 0x00000f703600780c */ /* 0x000fc80003f06070 */
[C---:B------:R-:W-:Y:S01]  /*30d0*/  ISETP.GE.U32.AND.EX P3, PT, R0.reuse, RZ, PT, P0 ;  /* 0x000000ff0000720c */ /* 0x040fe20003f66100 */
[----:B0-----:R-:W-:Y:S01]  /*30e0*/  CS2R R40, SRZ ;  /* 0x0000000000287805 */ /* 0x001fe2000001ff00 */
[----:B------:R-:W-:Y:S02]  /*30f0*/  ISETP.GE.U32.AND P0, PT, R55, 0xf70, PT ;  /* 0x00000f703700780c */ /* 0x000fe40003f06070 */
[----:B-1----:R-:W-:Y:S02]  /*3100*/  MOV R26, R46 ;  /* 0x0000002e001a7202 */ /* 0x002fe40000000f00 */
[----:B------:R-:W-:Y:S01]  /*3110*/  MOV R27, R47 ;  /* 0x0000002f001b7202 */ /* 0x000fe20000000f00 */
[----:B------:R0:W3:Y:S01]  /*3120*/  @!P2 LDG.E.128 R40, [R50.64] ;  /* 0x000000043228a981 */ /* 0x0000e2000c1e1d00 */
[----:B------:R-:W-:Y:S01]  /*3130*/  ISETP.GE.U32.AND.EX P2, PT, R0, RZ, PT, P0 ;  /* 0x000000ff0000720c */ /* 0x000fe20003f46100 */
[----:B------:R-:W-:Y:S01]  /*3140*/  CS2R R46, SRZ ;  /* 0x00000000002e7805 */ /* 0x000fe2000001ff00 */
[----:B------:R-:W-:-:S02]  /*3150*/  ISETP.GE.U32.AND P0, PT, R56, 0xf70, PT ;  /* 0x00000f703800780c */ /* 0x000fc40003f06070 */
[----:B------:R-:W-:-:S03]  /*3160*/  @P1 LOP3.LUT R2, R2, 0x1000000, RZ, 0xfc, !PT ;  /* 0x0100000002021812 */ /* 0x000fc600078efcff */
[----:B------:R1:W3:Y:S01]  /*3170*/  @!P1 LDG.E.128 R44, [R52.64] ;  /* 0x00000004342c9981 */ /* 0x0002e2000c1e1d00 */
[----:B------:R-:W-:Y:S01]  /*3180*/  ISETP.GE.U32.AND.EX P1, PT, R0, RZ, PT, P0 ;  /* 0x000000ff0000720c */ /* 0x000fe20003f26100 */
[----:B0-----:R-:W-:Y:S01]  /*3190*/  CS2R R50, SRZ ;  /* 0x0000000000327805 */ /* 0x001fe2000001ff00 */
[----:B------:R-:W-:Y:S02]  /*31a0*/  LOP3.LUT R2, R2, 0xfdffffff, RZ, 0xc0, !PT ;  /* 0xfdffffff02027812 */ /* 0x000fe400078ec0ff */
[----:B------:R-:W-:Y:S02]  /*31b0*/  ISETP.GE.U32.AND P0, PT, R68, 0xf70, PT ;  /* 0x00000f704400780c */ /* 0x000fe40003f06070 */
[----:B------:R-:W-:Y:S01]  /*31c0*/  @P2 LOP3.LUT R3, R3, 0x1, RZ, 0xfc, !PT ;  /* 0x0000000103032812 */ /* 0x000fe200078efcff */
[----:B------:R0:W3:Y:S01]  /*31d0*/  @!P3 LDG.E.128 R48, [R60.64] ;  /* 0x000000043c30b981 */ /* 0x0000e2000c1e1d00 */
[----:B------:R-:W-:Y:S01]  /*31e0*/  @P3 LOP3.LUT R2, R2, 0x2000000, RZ, 0xfc, !PT ;  /* 0x0200000002023812 */ /* 0x000fe200078efcff */
[----:B-1----:R-:W-:Y:S01]  /*31f0*/  CS2R R52, SRZ ;  /* 0x0000000000347805 */ /* 0x002fe2000001ff00 */
[----:B------:R-:W-:Y:S01]  /*3200*/  ISETP.GE.U32.AND.EX P3, PT, R0, RZ, PT, P0 ;  /* 0x000000ff0000720c */ /* 0x000fe20003f66100 */
[----:B------:R-:W-:Y:S01]  /*3210*/  CS2R R54, SRZ ;  /* 0x0000000000367805 */ /* 0x000fe2000001ff00 */
[----:B------:R-:W-:-:S02]  /*3220*/  LOP3.LUT R3, R3, 0xfffffffd, RZ, 0xc0, !PT ;  /* 0xfffffffd03037812 */ /* 0x000fc400078ec0ff */
[----:B------:R-:W-:Y:S02]  /*3230*/  ISETP.GE.U32.AND P0, PT, R66, 0xf70, PT ;  /* 0x00000f704200780c */ /* 0x000fe40003f06070 */
[----:B------:R-:W-:Y:S01]  /*3240*/  @P1 LOP3.LUT R3, R3, 0x2, RZ, 0xfc, !PT ;  /* 0x0000000203031812 */ /* 0x000fe200078efcff */
[----:B------:R1:W3:Y:S01]  /*3250*/  @!P2 LDG.E.128 R52, [R62.64] ;  /* 0x000000043e34a981 */ /* 0x0002e2000c1e1d00 */
[C---:B------:R-:W-:Y:S01]  /*3260*/  ISETP.GE.U32.AND.EX P2, PT, R0.reuse, RZ, PT, P0 ;  /* 0x000000ff0000720c */ /* 0x040fe20003f46100 */
[----:B------:R-:W-:Y:S01]  /*3270*/  CS2R R56, SRZ ;  /* 0x0000000000387805 */ /* 0x000fe2000001ff00 */
[----:B------:R-:W-:Y:S02]  /*3280*/  LOP3.LUT R3, R3, 0xfffffffb, RZ, 0xc0, !PT ;  /* 0xfffffffb03037812 */ /* 0x000fe400078ec0ff */
[----:B------:R-:W-:Y:S02]  /*3290*/  ISETP.GE.U32.AND P0, PT, R67, 0xf70, PT ;  /* 0x00000f704300780c */ /* 0x000fe40003f06070 */
[----:B------:R-:W-:Y:S01]  /*32a0*/  @P3 LOP3.LUT R3, R3, 0x4, RZ, 0xfc, !PT ;  /* 0x0000000403033812 */ /* 0x000fe200078efcff */
[----:B------:R5:W3:Y:S01]  /*32b0*/  @!P1 LDG.E.128 R56, [R64.64] ;  /* 0x0000000440389981 */ /* 0x000ae2000c1e1d00 */
[----:B------:R-:W-:Y:S01]  /*32c0*/  ISETP.GE.U32.AND.EX P1, PT, R0, RZ, PT, P0 ;  /* 0x000000ff0000720c */ /* 0x000fe20003f26100 */
[----:B0-----:R-:W-:Y:S01]  /*32d0*/  CS2R R60, SRZ ;  /* 0x00000000003c7805 */ /* 0x001fe2000001ff00 */
[----:B-1----:R-:W-:Y:S01]  /*32e0*/  CS2R R62, SRZ ;  /* 0x00000000003e7805 */ /* 0x002fe2000001ff00 */
[----:B------:R-:W-:-:S02]  /*32f0*/  LOP3.LUT R3, R3, 0xfffffff7, RZ, 0xc0, !PT ;  /* 0xfffffff703037812 */ /* 0x000fc400078ec0ff */
[----:B------:R-:W-:Y:S02]  /*3300*/  ISETP.GE.U32.AND P0, PT, R80, 0xf70, PT ;  /* 0x00000f705000780c */ /* 0x000fe40003f06070 */
[----:B------:R-:W-:Y:S01]  /*3310*/  @P2 LOP3.LUT R3, R3, 0x8, RZ, 0xfc, !PT ;  /* 0x0000000803032812 */ /* 0x000fe200078efcff */
[----:B------:R0:W3:Y:S01]  /*3320*/  @!P3 LDG.E.128 R60, [R72.64] ;  /* 0x00000004483cb981 */ /* 0x0000e2000c1e1d00 */
[----:B------:R-:W-:Y:S01]  /*3330*/  ISETP.GE.U32.AND.EX P3, PT, R0, RZ, PT, P0 ;  /* 0x000000ff0000720c */ /* 0x000fe20003f66100 */
[----:B-----5:R-:W-:Y:S01]  /*3340*/  CS2R R64, SRZ ;  /* 0x0000000000407805 */ /* 0x020fe2000001ff00 */
[----:B------:R-:W-:Y:S01]  /*3350*/  CS2R R66, SRZ ;  /* 0x0000000000427805 */ /* 0x000fe2000001ff00 */
[----:B------:R-:W-:Y:S02]  /*3360*/  LOP3.LUT R3, R3, 0xffffffef, RZ, 0xc0, !PT ;  /* 0xffffffef03037812 */ /* 0x000fe400078ec0ff */
[----:B------:R-:W-:Y:S02]  /*3370*/  ISETP.GE.U32.AND P0, PT, R78, 0xf70, PT ;  /* 0x00000f704e00780c */ /* 0x000fe40003f06070 */
[----:B------:R-:W-:Y:S01]  /*3380*/  @P1 LOP3.LUT R3, R3, 0x10, RZ, 0xfc, !PT ;  /* 0x0000001003031812 */ /* 0x000fe200078efcff */
[----:B------:R1:W5:Y:S01]  /*3390*/  @!P2 LDG.E.128 R64, [R74.64] ;  /* 0x000000044a40a981 */ /* 0x000362000c1e1d00 */
[----:B------:R-:W-:Y:S01]  /*33a0*/  ISETP.GE.U32.AND.EX P2, PT, R0, RZ, PT, P0 ;  /* 0x000000ff0000720c */ /* 0x000fe20003f46100 */
[----:B------:R-:W-:Y:S01]  /*33b0*/  CS2R R68, SRZ ;  /* 0x0000000000447805 */ /* 0x000fe2000001ff00 */
[----:B------:R-:W-:-:S02]  /*33c0*/  LOP3.LUT R3, R3, 0xffffffdf, RZ, 0xc0, !PT ;  /* 0xffffffdf03037812 */ /* 0x000fc400078ec0ff */
[----:B------:R-:W-:Y:S02]  /*33d0*/  ISETP.GE.U32.AND P0, PT, R79, 0xf70, PT ;  /* 0x00000f704f00780c */ /* 0x000fe40003f06070 */
[----:B------:R-:W-:Y:S01]  /*33e0*/  @P3 LOP3.LUT R3, R3, 0x20, RZ, 0xfc, !PT ;  /* 0x0000002003033812 */ /* 0x000fe200078efcff */
[----:B------:R1:W3:Y:S01]  /*33f0*/  @!P1 LDG.E.128 R68, [R76.64] ;  /* 0x000000044c449981 */ /* 0x0002e2000c1e1d00 */
[----:B------:R-:W-:Y:S01]  /*3400*/  ISETP.GE.U32.AND.EX P1, PT, R0, RZ, PT, P0 ;  /* 0x000000ff0000720c */ /* 0x000fe20003f26100 */
[----:B0-----:R-:W-:Y:S01]  /*3410*/  CS2R R72, SRZ ;  /* 0x0000000000487805 */ /* 0x001fe2000001ff00 */
[----:B-1----:R-:W-:Y:S01]  /*3420*/  CS2R R74, SRZ ;  /* 0x00000000004a7805 */ /* 0x002fe2000001ff00 */
[----:B------:R-:W-:Y:S02]  /*3430*/  LOP3.LUT R3, R3, 0xffffffbf, RZ, 0xc0, !PT ;  /* 0xffffffbf03037812 */ /* 0x000fe400078ec0ff */
[----:B------:R-:W-:Y:S02]  /*3440*/  ISETP.GE.U32.AND P0, PT, R92, 0xf70, PT ;  /* 0x00000f705c00780c */ /* 0x000fe40003f06070 */
[----:B------:R-:W-:Y:S01]  /*3450*/  @P2 LOP3.LUT R3, R3, 0x40, RZ, 0xfc, !PT ;  /* 0x0000004003032812 */ /* 0x000fe200078efcff */
[----:B------:R0:W3:Y:S01]  /*3460*/  @!P3 LDG.E.128 R72, [R84.64] ;  /* 0x000000045448b981 */ /* 0x0000e2000c1e1d00 */
[----:B------:R-:W-:Y:S01]  /*3470*/  ISETP.GE.U32.AND.EX P3, PT, R0, RZ, PT, P0 ;  /* 0x000000ff0000720c */ /* 0x000fe20003f66100 */
[----:B------:R-:W-:Y:S01]  /*3480*/  CS2R R76, SRZ ;  /* 0x00000000004c7805 */ /* 0x000fe2000001ff00 */
[----:B------:R-:W-:Y:S01]  /*3490*/  CS2R R78, SRZ ;  /* 0x00000000004e7805 */ /* 0x000fe2000001ff00 */
[----:B------:R-:W-:-:S02]  /*34a0*/  LOP3.LUT R3, R3, 0xffffff7f, RZ, 0xc0, !PT ;  /* 0xffffff7f03037812 */ /* 0x000fc400078ec0ff */
[----:B------:R-:W-:Y:S02]  /*34b0*/  ISETP.GE.U32.AND P0, PT, R90, 0xf70, PT ;  /* 0x00000f705a00780c */ /* 0x000fe40003f06070 */
[----:B------:R-:W-:Y:S01]  /*34c0*/  @P1 LOP3.LUT R3, R3, 0x80, RZ, 0xfc, !PT ;  /* 0x0000008003031812 */ /* 0x000fe200078efcff */
[----:B------:R1:W3:Y:S01]  /*34d0*/  @!P2 LDG.E.128 R76, [R86.64] ;  /* 0x00000004564ca981 */ /* 0x0002e2000c1e1d00 */
[C---:B------:R-:W-:Y:S01]  /*34e0*/  ISETP.GE.U32.AND.EX P2, PT, R0.reuse, RZ, PT, P0 ;  /* 0x000000ff0000720c */ /* 0x040fe20003f46100 */
[----:B------:R-:W-:Y:S01]  /*34f0*/  CS2R R80, SRZ ;  /* 0x0000000000507805 */ /* 0x000fe2000001ff00 */
        /* <DEDUP_REMOVED lines=13> */
[----:B------:R-:W-:Y:S01]  /*35d0*/  CS2R R88, SRZ ;  /* 0x0000000000587805 */ /* 0x000fe2000001ff00 */
[----:B------:R-:W-:Y:S01]  /*35e0*/  CS2R R90, SRZ ;  /* 0x00000000005a7805 */ /* 0x000fe2000001ff00 */
        /* <DEDUP_REMOVED lines=43> */
[----:B------:R-:W-:Y:S01]  /*38a0*/  ISETP.GE.U32.AND P0, PT, R126, 0xf70, PT ;  /* 0x00000f707e00780c */ /* 0x000fe20003f06070 */
[----:B------:R-:W-:Y:S01]  /*38b0*/  CS2R R116, SRZ ;  /* 0x0000000000747805 */ /* 0x000fe2000001ff00 */
[----:B------:R-:W-:Y:S01]  /*38c0*/  @P1 LOP3.LUT R3, R3, 0x10000, RZ, 0xfc, !PT ;  /* 0x0001000003031812 */ /* 0x000fe200078efcff */
[----:B------:R-:W-:Y:S01]  /*38d0*/  CS2R R118, SRZ ;  /* 0x0000000000767805 */ /* 0x000fe2000001ff00 */
[----:B------:R1:W3:Y:S01]  /*38e0*/  @!P2 LDG.E.128 R112, [R122.64] ;  /* 0x000000047a70a981 */ /* 0x0002e2000c1e1d00 */
[----:B------:R-:W-:-:S02]  /*38f0*/  ISETP.GE.U32.AND.EX P2, PT, R0, RZ, PT, P0 ;  /* 0x000000ff0000720c */ /* 0x000fc40003f46100 */
[----:B------:R-:W-:Y:S02]  /*3900*/  ISETP.GE.U32.AND P0, PT, R127, 0xf70, PT ;  /* 0x00000f707f00780c */ /* 0x000fe40003f06070 */
[----:B------:R-:W-:Y:S01]  /*3910*/  LOP3.LUT R3, R3, 0xfffdffff, RZ, 0xc0, !PT ;  /* 0xfffdffff03037812 */ /* 0x000fe200078ec0ff */
[----:B0-----:R-:W-:Y:S01]  /*3920*/  CS2R R120, SRZ ;  /* 0x0000000000787805 */ /* 0x001fe2000001ff00 */
[----:B------:R0:W3:Y:S01]  /*3930*/  @!P1 LDG.E.128 R116, [R124.64] ;  /* 0x000000047c749981 */ /* 0x0000e2000c1e1d00 */
[----:B------:R-:W-:Y:S01]  /*3940*/  ISETP.GE.U32.AND.EX P1, PT, R0, RZ, PT, P0 ;  /* 0x000000ff0000720c */ /* 0x000fe20003f26100 */
[----:B-1----:R-:W-:Y:S01]  /*3950*/  CS2R R122, SRZ ;  /* 0x00000000007a7805 */ /* 0x002fe2000001ff00 */
[----:B------:R-:W-:Y:S02]  /*3960*/  @P3 LOP3.LUT R3, R3, 0x20000, RZ, 0xfc, !PT ;  /* 0x0002000003033812 */ /* 0x000fe400078efcff */
[----:B------:R-:W-:Y:S01]  /*3970*/  ISETP.GE.U32.AND P0, PT, R140, 0xf70, PT ;  /* 0x00000f708c00780c */ /* 0x000fe20003f06070 */
[----:B------:R-:W-:Y:S01]  /*3980*/  CS2R R126, SRZ ;  /* 0x00000000007e7805 */ /* 0x000fe2000001ff00 */
[----:B------:R-:W-:Y:S01]  /*3990*/  LOP3.LUT R3, R3, 0xfffbffff, RZ, 0xc0, !PT ;  /* 0xfffbffff03037812 */ /* 0x000fe200078ec0ff */
[----:B------:R1:W3:Y:S01]  /*39a0*/  @!P3 LDG.E.128 R120, [R132.64] ;  /* 0x000000048478b981 */ /* 0x0002e2000c1e1d00 */
[----:B0-----:R-:W-:Y:S01]  /*39b0*/  CS2R R124, SRZ ;  /* 0x00000000007c7805 */ /* 0x001fe2000001ff00 */
[----:B------:R-:W-:-:S02]  /*39c0*/  ISETP.GE.U32.AND.EX P3, PT, R0, RZ, PT, P0 ;  /* 0x000000ff0000720c */ /* 0x000fc40003f66100 */
[----:B------:R-:W-:Y:S02]  /*39d0*/  @P2 LOP3.LUT R3, R3, 0x40000, RZ, 0xfc, !PT ;  /* 0x0004000003032812 */ /* 0x000fe400078efcff */
[----:B------:R-:W-:Y:S01]  /*39e0*/  ISETP.GE.U32.AND P0, PT, R138, 0xf70, PT ;  /* 0x00000f708a00780c */ /* 0x000fe20003f06070 */
[----:B------:R-:W-:Y:S01]  /*39f0*/  CS2R R128, SRZ ;  /* 0x0000000000807805 */ /* 0x000fe2000001ff00 */
[----:B------:R-:W-:Y:S01]  /*3a00*/  CS2R R130, SRZ ;  /* 0x0000000000827805 */ /* 0x000fe2000001ff00 */
[----:B------:R0:W5:Y:S01]  /*3a10*/  @!P2 LDG.E.128 R124, [R134.64] ;  /* 0x00000004867ca981 */ /* 0x000162000c1e1d00 */
[----:B------:R-:W-:Y:S02]  /*3a20*/  LOP3.LUT R3, R3, 0xfff7ffff, RZ, 0xc0, !PT ;  /* 0xfff7ffff03037812 */ /* 0x000fe400078ec0ff */
[----:B------:R-:W-:Y:S02]  /*3a30*/  ISETP.GE.U32.AND.EX P2, PT, R0, RZ, PT, P0 ;  /* 0x000000ff0000720c */ /* 0x000fe40003f46100 */
[----:B------:R-:W-:Y:S01]  /*3a40*/  ISETP.GE.U32.AND P0, PT, R139, 0xf70, PT ;  /* 0x00000f708b00780c */ /* 0x000fe20003f06070 */
[----:B-1----:R-:W-:Y:S01]  /*3a50*/  CS2R R132, SRZ ;  /* 0x0000000000847805 */ /* 0x002fe2000001ff00 */
[----:B------:R-:W-:Y:S01]  /*3a60*/  LOP3.LUT R2, R2, 0x7fffffff, RZ, 0xc0, !PT ;  /* 0x7fffffff02027812 */ /* 0x000fe200078ec0ff */
[----:B------:R1:W5:Y:S01]  /*3a70*/  @!P1 LDG.E.128 R128, [R136.64] ;  /* 0x0000000488809981 */ /* 0x000362000c1e1d00 */
[----:B------:R-:W-:Y:S01]  /*3a80*/  @P1 LOP3.LUT R3, R3, 0x80000, RZ, 0xfc, !PT ;  /* 0x0008000003031812 */ /* 0x000fe200078efcff */
[----:B0-----:R-:W-:Y:S01]  /*3a90*/  CS2R R134, SRZ ;  /* 0x0000000000867805 */ /* 0x001fe2000001ff00 */
[----:B------:R-:W-:-:S02]  /*3aa0*/  ISETP.GE.U32.AND.EX P1, PT, R0, RZ, PT, P0 ;  /* 0x000000ff0000720c */ /* 0x000fc40003f26100 */
[----:B------:R-:W-:Y:S02]  /*3ab0*/  @P3 LOP3.LUT R2, R2, 0x80000000, RZ, 0xfc, !PT ;  /* 0x8000000002023812 */ /* 0x000fe400078efcff */
[----:B------:R-:W-:Y:S01]  /*3ac0*/  ISETP.GE.U32.AND P0, PT, R151, 0xf70, PT ;  /* 0x00000f709700780c */ /* 0x000fe20003f06070 */
[----:B------:R-:W-:Y:S01]  /*3ad0*/  CS2R R138, SRZ ;  /* 0x00000000008a7805 */ /* 0x000fe2000001ff00 */
[----:B------:R0:W5:Y:S01]  /*3ae0*/  @!P3 LDG.E.128 R132, [R144.64] ;  /* 0x000000049084b981 */ /* 0x000162000c1e1d00 */
[----:B-1----:R-:W-:Y:S01]  /*3af0*/  CS2R R136, SRZ ;  /* 0x0000000000887805 */ /* 0x002fe2000001ff00 */
[----:B------:R-:W-:Y:S02]  /*3b00*/  LOP3.LUT R2, R2, 0xbfffffff, RZ, 0xc0, !PT ;  /* 0xbfffffff02027812 */ /* 0x000fe400078ec0ff */
[----:B------:R-:W-:Y:S02]  /*3b10*/  ISETP.GE.U32.AND.EX P3, PT, R0, RZ, PT, P0 ;  /* 0x000000ff0000720c */ /* 0x000fe40003f66100 */
[----:B------:R-:W-:Y:S01]  /*3b20*/  ISETP.GE.U32.AND P0, PT, R150, 0xf70, PT ;  /* 0x00000f709600780c */ /* 0x000fe20003f06070 */
[----:B------:R1:W5:Y:S01]  /*3b30*/  @!P2 LDG.E.128 R136, [R146.64] ;  /* 0x000000049288a981 */ /* 0x000362000c1e1d00 */
[----:B------:R-:W-:Y:S01]  /*3b40*/  @P2 LOP3.LUT R2, R2, 0x40000000, RZ, 0xfc, !PT ;  /* 0x4000000002022812 */ /* 0x000fe200078efcff */
[----:B------:R-:W-:Y:S01]  /*3b50*/  CS2R R140, SRZ ;  /* 0x00000000008c7805 */ /* 0x000fe2000001ff00 */
[----:B------:R-:W-:Y:S01]  /*3b60*/  ISETP.GE.U32.AND.EX P2, PT, R0, RZ, PT, P0 ;  /* 0x000000ff0000720c */ /* 0x000fe20003f46100 */
[----:B------:R-:W-:Y:S01]  /*3b70*/  CS2R R142, SRZ ;  /* 0x00000000008e7805 */ /* 0x000fe2000001ff00 */
[----:B------:R-:W-:-:S02]  /*3b80*/  LOP3.LUT R2, R2, 0xdfffffff, RZ, 0xc0, !PT ;  /* 0xdfffffff02027812 */ /* 0x000fc400078ec0ff */
[----:B------:R-:W-:Y:S02]  /*3b90*/  ISETP.GE.U32.AND P0, PT, R152, 0xf70, PT ;  /* 0x00000f709800780c */ /* 0x000fe40003f06070 */
[----:B------:R-:W-:Y:S01]  /*3ba0*/  @P1 LOP3.LUT R2, R2, 0x20000000, RZ, 0xfc, !PT ;  /* 0x2000000002021812 */ /* 0x000fe200078efcff */
[----:B------:R1:W5:Y:S01]  /*3bb0*/  @!P1 LDG.E.128 R140, [R148.64] ;  /* 0x00000004948c9981 */ /* 0x000362000c1e1d00 */
[----:B------:R-:W-:Y:S01]  /*3bc0*/  ISETP.GE.U32.AND.EX P1, PT, R0, RZ, PT, P0 ;  /* 0x000000ff0000720c */ /* 0x000fe20003f26100 */
[----:B0-----:R-:W-:Y:S01]  /*3bd0*/  CS2R R144, SRZ ;  /* 0x0000000000907805 */ /* 0x001fe2000001ff00 */
[----:B-1----:R-:W-:Y:S01]  /*3be0*/  CS2R R146, SRZ ;  /* 0x0000000000927805 */ /* 0x002fe2000001ff00 */
[----:B------:R-:W-:Y:S02]  /*3bf0*/  LOP3.LUT R3, R3, 0xfdffffff, RZ, 0xc0, !PT ;  /* 0xfdffffff03037812 */ /* 0x000fe400078ec0ff */
[----:B------:R-:W-:Y:S02]  /*3c00*/  LOP3.LUT R2, R2, 0xefffffff, RZ, 0xc0, !PT ;  /* 0xefffffff02027812 */ /* 0x000fe400078ec0ff */
[----:B------:R-:W-:Y:S01]  /*3c10*/  ISETP.GE.U32.AND P0, PT, R162, 0xf70, PT ;  /* 0x00000f70a200780c */ /* 0x000fe20003f06070 */
[----:B------:R0:W5:Y:S01]  /*3c20*/  @!P3 LDG.E.128 R144, [R156.64] ;  /* 0x000000049c90b981 */ /* 0x000162000c1e1d00 */
[----:B------:R-:W-:Y:S01]  /*3c30*/  @P2 LOP3.LUT R3, R3, 0x2000000, RZ, 0xfc, !PT ;  /* 0x0200000003032812 */ /* 0x000fe200078efcff */
[----:B------:R-:W-:Y:S01]  /*3c40*/  CS2R R148, SRZ ;  /* 0x0000000000947805 */ /* 0x000fe2000001ff00 */
[----:B------:R-:W-:Y:S01]  /*3c50*/  @P3 LOP3.LUT R2, R2, 0x10000000, RZ, 0xfc, !PT ;  /* 0x1000000002023812 */ /* 0x000fe200078efcff */
[----:B------:R-:W-:Y:S01]  /*3c60*/  CS2R R150, SRZ ;  /* 0x0000000000967805 */ /* 0x000fe2000001ff00 */
[----:B------:R-:W-:-:S02]  /*3c70*/  ISETP.GE.U32.AND.EX P3, PT, R0, RZ, PT, P0 ;  /* 0x000000ff0000720c */ /* 0x000fc40003f66100 */
[----:B------:R-:W-:Y:S02]  /*3c80*/  LOP3.LUT R3, R3, 0xfeffffff, RZ, 0xc0, !PT ;  /* 0xfeffffff03037812 */ /* 0x000fe400078ec0ff */
[----:B------:R-:W-:Y:S01]  /*3c90*/  ISETP.GE.U32.AND P0, PT, R163, 0xf70, PT ;  /* 0x00000f70a300780c */ /* 0x000fe20003f06070 */
[----:B------:R-:W-:Y:S01]  /*3ca0*/  CS2R R152, SRZ ;  /* 0x0000000000987805 */ /* 0x000fe2000001ff00 */
[----:B------:R-:W-:Y:S01]  /*3cb0*/  @P1 LOP3.LUT R3, R3, 0x1000000, RZ, 0xfc, !PT ;  /* 0x0100000003031812 */ /* 0x000fe200078efcff */
[----:B------:R-:W-:Y:S01]  /*3cc0*/  CS2R R154, SRZ ;  /* 0x00000000009a7805 */ /* 0x000fe2000001ff00 */
[----:B------:R1:W5:Y:S01]  /*3cd0*/  @!P2 LDG.E.128 R148, [R158.64] ;  /* 0x000000049e94a981 */ /* 0x000362000c1e1d00 */
[----:B------:R-:W-:Y:S02]  /*3ce0*/  ISETP.GE.U32.AND.EX P2, PT, R0, RZ, PT, P0 ;  /* 0x000000ff0000720c */ /* 0x000fe40003f46100 */
[----:B------:R-:W-:Y:S01]  /*3cf0*/  ISETP.GE.U32.AND P0, PT, R164, 0xf70, PT ;  /* 0x00000f70a400780c */ /* 0x000fe20003f06070 */
[----:B0-----:R-:W-:Y:S01]  /*3d00*/  CS2R R156, SRZ ;  /* 0x00000000009c7805 */ /* 0x001fe2000001ff00 */
[----:B------:R-:W-:Y:S01]  /*3d10*/  LOP3.LUT R3, R3, 0xff7fffff, RZ, 0xc0, !PT ;  /* 0xff7fffff03037812 */ /* 0x000fe200078ec0ff */
[----:B------:R0:W5:Y:S01]  /*3d20*/  @!P1 LDG.E.128 R152, [R160.64] ;  /* 0x00000004a0989981 */ /* 0x000162000c1e1d00 */
[-C--:B----4-:R-:W-:Y:S01]  /*3d30*/  FMUL R7, R252, R6.reuse ;  /* 0x00000006fc077220 */ /* 0x090fe20000400000 */
[----:B--2---:R-:W-:-:S02]  /*3d40*/  FMUL R252, R10, R6 ;  /* 0x000000060afc7220 */ /* 0x004fc40000400000 */
[----:B------:R-:W2:Y:S04]  /*3d50*/  LDL.LU R10, [R1+0x4] ;  /* 0x00000400010a7983 */ /* 0x000ea80000300800 */
[----:B------:R-:W4:Y:S01]  /*3d60*/  LDL.LU R11, [R1+0x8] ;  /* 0x00000800010b7983 */ /* 0x000f220000300800 */
[----:B------:R-:W-:-:S03]  /*3d70*/  F2FP.PACK_AB R14, R252, R7 ;  /* 0x00000007fc0e723e */ /* 0x000fc600000000ff */
[----:B------:R-:W4:Y:S01]  /*3d80*/  LDL.LU R7, [R1+0xc] ;  /* 0x00000c0001077983 */ /* 0x000f220000300800 */
[----:B-1----:R-:W-:Y:S01]  /*3d90*/  CS2R R158, SRZ ;  /* 0x00000000009e7805 */ /* 0x002fe2000001ff00 */
[----:B------:R-:W-:Y:S02]  /*3da0*/  ISETP.GE.U32.AND.EX P1, PT, R0, RZ, PT, P0 ;  /* 0x000000ff0000720c */ /* 0x000fe40003f26100 */
[----:B------:R-:W-:Y:S02]  /*3db0*/  @P3 LOP3.LUT R3, R3, 0x800000, RZ, 0xfc, !PT ;  /* 0x0080000003033812 */ /* 0x000fe400078efcff */
[----:B------:R-:W-:Y:S01]  /*3dc0*/  ISETP.GE.U32.AND P0, PT, R174, 0xf70, PT ;  /* 0x00000f70ae00780c */ /* 0x000fe20003f06070 */
[----:B0-----:R-:W-:Y:S01]  /*3dd0*/  CS2R R160, SRZ ;  /* 0x0000000000a07805 */ /* 0x001fe2000001ff00 */
[----:B------:R-:W-:Y:S01]  /*3de0*/  CS2R R162, SRZ ;  /* 0x0000000000a27805 */ /* 0x000fe2000001ff00 */
[----:B------:R0:W5:Y:S01]  /*3df0*/  @!P3 LDG.E.128 R156, [R168.64] ;  /* 0x00000004a89cb981 */ /* 0x000162000c1e1d00 */
[----:B------:R-:W-:-:S02]  /*3e00*/  LOP3.LUT R3, R3, 0xffbfffff, RZ, 0xc0, !PT ;  /* 0xffbfffff03037812 */ /* 0x000fc400078ec0ff */
[C---:B------:R-:W-:Y:S02]  /*3e10*/  ISETP.GE.U32.AND.EX P3, PT, R0.reuse, RZ, PT, P0 ;  /* 0x000000ff0000720c */ /* 0x040fe40003f66100 */
[----:B------:R-:W-:Y:S01]  /*3e20*/  ISETP.GE.U32.AND P0, PT, R175, 0xf70, PT ;  /* 0x00000f70af00780c */ /* 0x000fe20003f06070 */
[----:B------:R1:W5:Y:S01]  /*3e30*/  @!P2 LDG.E.128 R160, [R170.64] ;  /* 0x00000004aaa0a981 */ /* 0x000362000c1e1d00 */
[----:B------:R-:W-:Y:S01]  /*3e40*/  @P2 LOP3.LUT R3, R3, 0x400000, RZ, 0xfc, !PT ;  /* 0x0040000003032812 */ /* 0x000fe200078efcff */
[----:B------:R-:W-:Y:S01]  /*3e50*/  CS2R R164, SRZ ;  /* 0x0000000000a47805 */ /* 0x000fe2000001ff00 */
[----:B------:R-:W-:Y:S01]  /*3e60*/  ISETP.GE.U32.AND.EX P2, PT, R0, RZ, PT, P0 ;  /* 0x000000ff0000720c */ /* 0x000fe20003f46100 */
[----:B------:R-:W-:Y:S01]  /*3e70*/  CS2R R166, SRZ ;  /* 0x0000000000a67805 */ /* 0x000fe2000001ff00 */
[----:B------:R-:W-:Y:S02]  /*3e80*/  LOP3.LUT R3, R3, 0xffdfffff, RZ, 0xc0, !PT ;  /* 0xffdfffff03037812 */ /* 0x000fe400078ec0ff */
[----:B------:R-:W-:-:S02]  /*3e90*/  ISETP.GE.U32.AND P0, PT, R176, 0xf70, PT ;  /* 0x00000f70b000780c */ /* 0x000fc40003f06070 */
        /* <DEDUP_REMOVED lines=9> */
[----:B------:R-:W-:-:S02]  /*3f30*/  @P2 LOP3.LUT R2, R2, 0x8000000, RZ, 0xfc, !PT ;  /* 0x0800000002022812 */ /* 0x000fc400078efcff */
[----:B------:R-:W-:Y:S01]  /*3f40*/  @P3 LOP3.LUT R3, R3, 0x100000, RZ, 0xfc, !PT ;  /* 0x0010000003033812 */ /* 0x000fe200078efcff */
[----:B------:R-:W-:Y:S01]  /*3f50*/  CS2R R172, SRZ ;  /* 0x0000000000ac7805 */ /* 0x000fe2000001ff00 */
[----:B------:R-:W-:Y:S01]  /*3f60*/  ISETP.GE.U32.AND.EX P3, PT, R0, RZ, PT, P0 ;  /* 0x000000ff0000720c */ /* 0x000fe20003f66100 */
[----:B------:R-:W-:Y:S01]  /*3f70*/  CS2R R174, SRZ ;  /* 0x0000000000ae7805 */ /* 0x000fe2000001ff00 */
[----:B------:R-:W-:Y:S02]  /*3f80*/  LOP3.LUT R2, R2, 0xffffffdf, RZ, 0xc0, !PT ;  /* 0xffffffdf02027812 */ /* 0x000fe400078ec0ff */
[----:B------:R-:W-:Y:S02]  /*3f90*/  ISETP.GE.U32.AND P0, PT, R186, 0xf70, PT ;  /* 0x00000f70ba00780c */ /* 0x000fe40003f06070 */
[----:B------:R-:W-:Y:S01]  /*3fa0*/  @P1 LOP3.LUT R2, R2, 0x20, RZ, 0xfc, !PT ;  /* 0x0000002002021812 */ /* 0x000fe200078efcff */
[----:B------:R1:W5:Y:S01]  /*3fb0*/  @!P2 LDG.E.128 R172, [R182.64] ;  /* 0x00000004b6aca981 */ /* 0x000362000c1e1d00 */
[----:B------:R-:W-:Y:S01]  /*3fc0*/  ISETP.GE.U32.AND.EX P2, PT, R0, RZ, PT, P0 ;  /* 0x000000ff0000720c */ /* 0x000fe20003f46100 */
[----:B------:R-:W-:Y:S01]  /*3fd0*/  CS2R R176, SRZ ;  /* 0x0000000000b07805 */ /* 0x000fe2000001ff00 */
        /* <DEDUP_REMOVED lines=20> */
[----:B------:R-:W-:Y:S01]  /*4120*/  CS2R R188, SRZ ;  /* 0x0000000000bc7805 */ /* 0x000fe2000001ff00 */
[----:B------:R-:W-:Y:S01]  /*4130*/  CS2R R190, SRZ ;  /* 0x0000000000be7805 */ /* 0x000fe2000001ff00 */
[----:B------:R-:W-:Y:S02]  /*4140*/  LOP3.LUT R2, R2, 0xfffffdff, RZ, 0xc0, !PT ;  /* 0xfffffdff02027812 */ /* 0x000fe400078ec0ff */
[----:B------:R-:W-:Y:S02]  /*4150*/  ISETP.GE.U32.AND P0, PT, R200, 0xf70, PT ;  /* 0x00000f70c800780c */ /* 0x000fe40003f06070 */
[----:B------:R-:W-:Y:S01]  /*4160*/  @P3 LOP3.LUT R2, R2, 0x200, RZ, 0xfc, !PT ;  /* 0x0000020002023812 */ /* 0x000fe200078efcff */
[----:B------:R1:W5:Y:S01]  /*4170*/  @!P1 LDG.E.128 R188, [R196.64] ;  /* 0x00000004c4bc9981 */ /* 0x000362000c1e1d00 */
[----:B------:R-:W-:Y:S01]  /*4180*/  ISETP.GE.U32.AND.EX P1, PT, R0, RZ, PT, P0 ;  /* 0x000000ff0000720c */ /* 0x000fe20003f26100 */
[----:B0-----:R-:W-:Y:S01]  /*4190*/  CS2R R192, SRZ ;  /* 0x0000000000c07805 */ /* 0x001fe2000001ff00 */
[----:B-1----:R-:W-:Y:S01]  /*41a0*/  CS2R R194, SRZ ;  /* 0x0000000000c27805 */ /* 0x002fe2000001ff00 */
        /* <DEDUP_REMOVED lines=28> */
[----:B------:R-:W-:Y:S01]  /*4370*/  LOP3.LUT R2, R2, 0xfffeffff, RZ, 0xc0, !PT ;  /* 0xfffeffff02027812 */ /* 0x000fe200078ec0ff */
[----:B------:R-:W-:Y:S01]  /*4380*/  CS2R R212, SRZ ;  /* 0x0000000000d47805 */ /* 0x000fe2000001ff00 */
[----:B------:R-:W-:Y:S01]  /*4390*/  CS2R R214, SRZ ;  /* 0x0000000000d67805 */ /* 0x000fe2000001ff00 */
[----:B------:R-:W-:-:S02]  /*43a0*/  ISETP.GE.U32.AND P0, PT, R223, 0xf70, PT ;  /* 0x00000f70df00780c */ /* 0x000fc40003f06070 */
[----:B------:R-:W-:Y:S01]  /*43b0*/  @P1 LOP3.LUT R2, R2, 0x10000, RZ, 0xfc, !PT ;  /* 0x0001000002021812 */ /* 0x000fe200078efcff */
[----:B------:R1:W5:Y:S01]  /*43c0*/  @!P2 LDG.E.128 R208, [R218.64] ;  /* 0x00000004dad0a981 */ /* 0x000362000c1e1d00 */
[----:B------:R-:W-:Y:S02]  /*43d0*/  ISETP.GE.U32.AND.EX P2, PT, R0, RZ, PT, P0 ;  /* 0x000000ff0000720c */ /* 0x000fe40003f46100 */
[----:B------:R-:W-:Y:S01]  /*43e0*/  ISETP.GE.U32.AND P0, PT, R224, 0xf70, PT ;  /* 0x00000f70e000780c */ /* 0x000fe20003f06070 */
[----:B------:R0:W5:Y:S01]  /*43f0*/  @!P1 LDG.E.128 R212, [R216.64] ;  /* 0x00000004d8d49981 */ /* 0x000162000c1e1d00 */
[----:B------:R-:W-:Y:S01]  /*4400*/  LOP3.LUT R2, R2, 0xfffbffff, RZ, 0xc0, !PT ;  /* 0xfffbffff02027812 */ /* 0x000fe200078ec0ff */
[----:B-1----:R-:W-:Y:S01]  /*4410*/  CS2R R218, SRZ ;  /* 0x0000000000da7805 */ /* 0x002fe2000001ff00 */
[----:B0-----:R-:W-:Y:S02]  /*4420*/  CS2R R216, SRZ ;  /* 0x0000000000d87805 */ /* 0x001fe4000001ff00 */
[----:B------:R-:W-:-:S02]  /*4430*/  @P3 LOP3.LUT R2, R2, 0x40000, RZ, 0xfc, !PT ;  /* 0x0004000002023812 */ /* 0x000fc400078efcff */
[----:B------:R-:W-:Y:S01]  /*4440*/  ISETP.GE.U32.AND.EX P1, PT, R0, RZ, PT, P0 ;  /* 0x000000ff0000720c */ /* 0x000fe20003f26100 */
[----:B------:R-:W-:Y:S01]  /*4450*/  CS2R R220, SRZ ;  /* 0x0000000000dc7805 */ /* 0x000fe2000001ff00 */
[----:B------:R-:W-:Y:S01]  /*4460*/  CS2R R222, SRZ ;  /* 0x0000000000de7805 */ /* 0x000fe2000001ff00 */
[----:B------:R0:W5:Y:S01]  /*4470*/  @!P3 LDG.E.128 R216, [R232.64] ;  /* 0x00000004e8d8b981 */ /* 0x000162000c1e1d00 */
[----:B------:R-:W-:Y:S02]  /*4480*/  ISETP.GE.U32.AND P4, PT, R234, 0xf70, PT ;  /* 0x00000f70ea00780c */ /* 0x000fe40003f86070 */
[----:B------:R-:W-:Y:S02]  /*4490*/  ISETP.GE.U32.AND P3, PT, R235, 0xf70, PT ;  /* 0x00000f70eb00780c */ /* 0x000fe40003f66070 */
[----:B------:R-:W-:Y:S01]  /*44a0*/  LOP3.LUT R2, R2, 0xffefffff, RZ, 0xc0, !PT ;  /* 0xffefffff02027812 */ /* 0x000fe200078ec0ff */
[----:B------:R-:W-:Y:S01]  /*44b0*/  CS2R R224, SRZ ;  /* 0x0000000000e07805 */ /* 0x000fe2000001ff00 */
[----:B------:R-:W-:Y:S01]  /*44c0*/  CS2R R226, SRZ ;  /* 0x0000000000e27805 */ /* 0x000fe2000001ff00 */
[C---:B------:R-:W-:Y:S01]  /*44d0*/  ISETP.GE.U32.AND.EX P4, PT, R0.reuse, RZ, PT, P4 ;  /* 0x000000ff0000720c */ /* 0x040fe20003f86140 */
[----:B------:R1:W5:Y:S01]  /*44e0*/  @!P2 LDG.E.128 R220, [R228.64] ;  /* 0x00000004e4dca981 */ /* 0x000362000c1e1d00 */
[----:B------:R-:W-:-:S02]  /*44f0*/  ISETP.GE.U32.AND.EX P3, PT, R0, RZ, PT, P3 ;  /* 0x000000ff0000720c */ /* 0x000fc40003f66130 */
[----:B------:R-:W-:Y:S01]  /*4500*/  @P2 LOP3.LUT R2, R2, 0x100000, RZ, 0xfc, !PT ;  /* 0x0010000002022812 */ /* 0x000fe200078efcff */
[----:B------:R1:W5:Y:S01]  /*4510*/  @!P1 LDG.E.128 R224, [R230.64] ;  /* 0x00000004e6e09981 */ /* 0x000362000c1e1d00 */
[----:B------:R-:W-:Y:S02]  /*4520*/  ISETP.GE.U32.AND P2, PT, R242, 0xf70, PT ;  /* 0x00000f70f200780c */ /* 0x000fe40003f46070 */
[----:B------:R-:W-:Y:S01]  /*4530*/  LOP3.LUT R2, R2, 0xffbfffff, RZ, 0xc0, !PT ;  /* 0xffbfffff02027812 */ /* 0x000fe200078ec0ff */
[----:B0-----:R-:W-:Y:S01]  /*4540*/  CS2R R232, SRZ ;  /* 0x0000000000e87805 */ /* 0x001fe2000001ff00 */
[----:B------:R-:W-:Y:S01]  /*4550*/  CS2R R234, SRZ ;  /* 0x0000000000ea7805 */ /* 0x000fe2000001ff00 */
[----:B-1----:R-:W-:Y:S01]  /*4560*/  CS2R R228, SRZ ;  /* 0x0000000000e47805 */ /* 0x002fe2000001ff00 */
[----:B------:R-:W-:Y:S01]  /*4570*/  ISETP.GE.U32.AND.EX P2, PT, R0, RZ, PT, P2 ;  /* 0x000000ff0000720c */ /* 0x000fe20003f46120 */
[----:B------:R-:W-:Y:S01]  /*4580*/  CS2R R230, SRZ ;  /* 0x0000000000e67805 */ /* 0x000fe2000001ff00 */
[----:B------:R-:W-:-:S02]  /*4590*/  @P1 LOP3.LUT R2, R2, 0x400000, RZ, 0xfc, !PT ;  /* 0x0040000002021812 */ /* 0x000fc400078efcff */
[----:B------:R0:W5:Y:S01]  /*45a0*/  @!P3 LDG.E.128 R232, [R238.64] ;  /* 0x00000004eee8b981 */ /* 0x000162000c1e1d00 */
[----:B------:R-:W-:-:S03]  /*45b0*/  ISETP.GE.U32.AND P1, PT, R243, 0xf70, PT ;  /* 0x00000f70f300780c */ /* 0x000fc60003f26070 */
[----:B------:R1:W5:Y:S01]  /*45c0*/  @!P4 LDG.E.128 R228, [R236.64] ;  /* 0x00000004ece4c981 */ /* 0x000362000c1e1d00 */
[----:B------:R-:W-:Y:S02]  /*45d0*/  ISETP.GE.U32.AND.EX P1, PT, R0, RZ, PT, P1 ;  /* 0x000000ff0000720c */ /* 0x000fe40003f26110 */
[----:B------:R-:W-:Y:S01]  /*45e0*/  ISETP.GE.U32.AND P0, PT, R246, 0xf70, PT ;  /* 0x00000f70f600780c */ /* 0x000fe20003f06070 */
[----:B0-----:R-:W-:Y:S01]  /*45f0*/  CS2R R238, SRZ ;  /* 0x0000000000ee7805 */ /* 0x001fe2000001ff00 */
[----:B------:R-:W-:Y:S01]  /*4600*/  ISETP.GE.U32.AND P6, PT, R247, 0xf70, PT ;  /* 0x00000f70f700780c */ /* 0x000fe20003fc6070 */
[----:B-1----:R-:W-:Y:S01]  /*4610*/  CS2R R236, SRZ ;  /* 0x0000000000ec7805 */ /* 0x002fe2000001ff00 */
[----:B------:R-:W-:Y:S01]  /*4620*/  CS2R R242, SRZ ;  /* 0x0000000000f27805 */ /* 0x000fe2000001ff00 */
[C---:B------:R-:W-:Y:S01]  /*4630*/  ISETP.GE.U32.AND.EX P0, PT, R0.reuse, RZ, PT, P0 ;  /* 0x000000ff0000720c */ /* 0x040fe20003f06100 */
[----:B------:R-:W-:Y:S01]  /*4640*/  FMUL R249, R249, R6 ;  /* 0x00000006f9f97220 */ /* 0x000fe20000400000 */
[----:B------:R-:W-:-:S02]  /*4650*/  ISETP.GE.U32.AND.EX P6, PT, R0, RZ, PT, P6 ;  /* 0x000000ff0000720c */ /* 0x000fc40003fc6160 */
[----:B------:R0:W5:Y:S01]  /*4660*/  @!P2 LDG.E.128 R236, [R240.64] ;  /* 0x00000004f0eca981 */ /* 0x000162000c1e1d00 */
[-C--:B------:R-:W-:Y:S01]  /*4670*/  FMUL R248, R248, R6.reuse ;  /* 0x00000006f8f87220 */ /* 0x080fe20000400000 */
[-C--:B------:R-:W-:Y:S01]  /*4680*/  FMUL R251, R251, R6.reuse ;  /* 0x00000006fbfb7220 */ /* 0x080fe20000400000 */
[-C--:B------:R-:W-:Y:S01]  /*4690*/  FMUL R250, R250, R6.reuse ;  /* 0x00000006fafa7220 */ /* 0x080fe20000400000 */
[-C--:B---3--:R-:W-:Y:S01]  /*46a0*/  FMUL R9, R9, R6.reuse ;  /* 0x0000000609097220 */ /* 0x088fe20000400000 */
[----:B------:R-:W-:Y:S01]  /*46b0*/  FMUL R252, R15, R6 ;  /* 0x000000060ffc7220 */ /* 0x000fe20000400000 */
[----:B0-----:R-:W-:Y:S01]  /*46c0*/  CS2R R240, SRZ ;  /* 0x0000000000f07805 */ /* 0x001fe2000001ff00 */
[----:B------:R-:W-:Y:S01]  /*46d0*/  F2FP.PACK_AB R12, R248, R249 ;  /* 0x000000f9f80c723e */ /* 0x000fe200000000ff */
[----:B------:R-:W-:Y:S01]  /*46e0*/  CS2R R246, SRZ ;  /* 0x0000000000f67805 */ /* 0x000fe2000001ff00 */
[----:B------:R-:W-:Y:S01]  /*46f0*/  F2FP.PACK_AB R13, R250, R251 ;  /* 0x000000fbfa0d723e */ /* 0x000fe200000000ff */
[----:B------:R-:W-:Y:S01]  /*4700*/  CS2R R248, SRZ ;  /* 0x0000000000f87805 */ /* 0x000fe2000001ff00 */
[----:B------:R-:W-:Y:S01]  /*4710*/  CS2R R250, SRZ ;  /* 0x0000000000fa7805 */ /* 0x000fe2000001ff00 */
[----:B------:R0:W3:Y:S01]  /*4720*/  @!P1 LDG.E.128 R240, [R244.64] ;  /* 0x00000004f4f09981 */ /* 0x0000e2000c1e1d00 */
[----:B------:R-:W-:-:S03]  /*4730*/  F2FP.PACK_AB R15, R252, R9 ;  /* 0x00000009fc0f723e */ /* 0x000fc600000000ff */
[----:B------:R-:W3:Y:S04]  /*4740*/  LDL.LU R6, [R1+0x260] ;  /* 0x0002600001067983 */ /* 0x000ee80000300800 */
[----:B------:R1:W3:Y:S01]  /*4750*/  @!P6 LDG.E.128 R248, [R22.64] ;  /* 0x0000000416f8e981 */ /* 0x0002e2000c1e1d00 */
[----:B0-----:R-:W-:-:S06]  /*4760*/  CS2R R244, SRZ ;  /* 0x0000000000f47805 */ /* 0x001fcc000001ff00 */
[----:B------:R0:W3:Y:S04]  /*4770*/  @!P0 LDG.E.128 R244, [R26.64] ;  /* 0x000000041af48981 */ /* 0x0000e8000c1e1d00 */
[----:B------:R0:W-:Y:S04]  /*4780*/  @!P5 STG.E.128 [R18.64], R12 ;  /* 0x0000000c1200d986 */ /* 0x0001e8000c101d04 */
[----:B0-----:R-:W3:Y:S04]  /*4790*/  LDL.LU.64 R12, [R1+0x258] ;  /* 0x00025800010c7983 */ /* 0x001ee80000300a00 */
[----:B------:R-:W3:Y:S01]  /*47a0*/  LDL.LU R19, [R1+0x30] ;  /* 0x0000300001137983 */ /* 0x000ee20000300800 */
[----:B-1----:R-:W-:-:S02]  /*47b0*/  HADD2.F32 R23, -RZ, R8.H1_H1 ;  /* 0x30000008ff177230 */ /* 0x002fc40000004100 */
[----:B------:R-:W-:Y:S02]  /*47c0*/  HADD2.F32 R8, -RZ, R8.H0_H0 ;  /* 0x20000008ff087230 */ /* 0x000fe40000004100 */
[--C-:B--2---:R-:W-:Y:S01]  /*47d0*/  HADD2.F32 R9, -RZ, R10.reuse.H0_H0 ;  /* 0x2000000aff097230 */ /* 0x104fe20000004100 */
[----:B------:R-:W-:Y:S01]  /*47e0*/  FMUL R252, R23, R23 ;  /* 0x0000001717fc7220 */ /* 0x000fe20000400000 */
[----:B------:R-:W-:Y:S02]  /*47f0*/  HADD2.F32 R22, -RZ, R10.H1_H1 ;  /* 0x3000000aff167230 */ /* 0x000fe40000004100 */
[----:B----4-:R-:W-:Y:S01]  /*4800*/  HADD2.F32 R0, -RZ, R7.H0_H0 ;  /* 0x20000007ff007230 */ /* 0x010fe20000004100 */
[----:B------:R-:W-:Y:S01]  /*4810*/  FFMA R252, R8, R8, R252 ;  /* 0x0000000808fc7223 */ /* 0x000fe200000000fc */
[----:B------:R-:W-:Y:S02]  /*4820*/  HADD2.F32 R10, -RZ, R11.H0_H0 ;  /* 0x2000000bff0a7230 */ /* 0x000fe40000004100 */
[----:B------:R-:W-:Y:S01]  /*4830*/  HADD2.F32 R27, -RZ, R7.H1_H1 ;  /* 0x30000007ff1b7230 */ /* 0x000fe20000004100 */
[----:B------:R-:W-:Y:S01]  /*4840*/  FFMA R252, R9, R9, R252 ;  /* 0x0000000909fc7223 */ /* 0x000fe200000000fc */
[----:B------:R-:W-:Y:S01]  /*4850*/  HADD2.F32 R11, -RZ, R11.H1_H1 ;  /* 0x3000000bff0b7230 */ /* 0x000fe20000004100 */
[----:B------:R-:W-:Y:S01]  /*4860*/  LOP3.LUT R2, R2, 0xfbffffff, RZ, 0xc0, !PT ;  /* 0xfbffffff02027812 */ /* 0x000fe200078ec0ff */
[----:B------:R-:W2:Y:S01]  /*4870*/  LDL.LU.64 R14, [R1+0x20] ;  /* 0x00002000010e7983 */ /* 0x000ea20000300a00 */
[----:B------:R-:W-:-:S04]  /*4880*/  FFMA R252, R22, R22, R252 ;  /* 0x0000001616fc7223 */ /* 0x000fc800000000fc */
[----:B------:R-:W-:-:S04]  /*4890*/  FFMA R252, R10, R10, R252 ;  /* 0x0000000a0afc7223 */ /* 0x000fc800000000fc */
[----:B------:R-:W-:-:S04]  /*48a0*/  FFMA R252, R11, R11, R252 ;  /* 0x0000000b0bfc7223 */ /* 0x000fc800000000fc */
[----:B------:R-:W-:-:S04]  /*48b0*/  FFMA R252, R0, R0, R252 ;  /* 0x0000000000fc7223 */ /* 0x000fc800000000fc */
[----:B------:R-:W-:-:S05]  /*48c0*/  FFMA R252, R27, R27, R252 ;  /* 0x0000001b1bfc7223 */ /* 0x000fca00000000fc */
[----:B------:R-:W0:Y:S02]  /*48d0*/  SHFL.BFLY PT, R7, R252, 0x8, 0x1f ;  /* 0x0d001f00fc077f89 */ /* 0x000e2400000e0000 */
[----:B0-----:R-:W-:-:S05]  /*48e0*/  FADD R252, R252, R7 ;  /* 0x00000007fcfc7221 */ /* 0x001fca0000000000 */
[----:B------:R-:W0:Y:S02]  /*48f0*/  SHFL.BFLY PT, R7, R252, 0x4, 0x1f ;  /* 0x0c801f00fc077f89 */ /* 0x000e2400000e0000 */
[----:B0-----:R-:W-:-:S05]  /*4900*/  FADD R252, R252, R7 ;  /* 0x00000007fcfc7221 */ /* 0x001fca0000000000 */
[----:B------:R-:W0:Y:S02]  /*4910*/  SHFL.BFLY PT, R7, R252, 0x2, 0x1f ;  /* 0x0c401f00fc077f89 */ /* 0x000e2400000e0000 */
[----:B0-----:R-:W-:-:S05]  /*4920*/  FADD R252, R252, R7 ;  /* 0x00000007fcfc7221 */ /* 0x001fca0000000000 */
[----:B------:R-:W0:Y:S02]  /*4930*/  SHFL.BFLY PT, R7, R252, 0x1, 0x1f ;  /* 0x0c201f00fc077f89 */ /* 0x000e2400000e0000 */
[----:B0-----:R-:W-:-:S04]  /*4940*/  FADD R252, R252, R7 ;  /* 0x00000007fcfc7221 */ /* 0x001fc80000000000 */
[----:B------:R-:W-:-:S06]  /*4950*/  FADD R252, R252, c[0x0][0x178] ;  /* 0x00005e00fcfc7621 */ /* 0x000fcc0000000000 */
[----:B------:R-:W0:Y:S01]  /*4960*/  MUFU.SQRT R252, R252 ;  /* 0x000000fc00fc7308 */ /* 0x000e220000002000 */
[----:B------:R-:W-:Y:S02]  /*4970*/  @P6 LOP3.LUT R2, R2, 0x4000000, RZ, 0xfc, !PT ;  /* 0x0400000002026812 */ /* 0x000fe400078efcff */
[----:B------:R-:W-:Y:S02]  /*4980*/  MOV R26, 0x3e800000 ;  /* 0x3e800000001a7802 */ /* 0x000fe40000000f00 */
[C---:B0-----:R-:W-:Y:S02]  /*4990*/  FSETP.GT.AND P6, PT, R252.reuse, 8.50705917302346158658e+37, PT ;  /* 0x7e800000fc00780b */ /* 0x041fe40003fc4000 */
[----:B------:R-:W-:Y:S02]  /*49a0*/  FSETP.GEU.AND P5, PT, R252, 1.175494350822287508e-38, PT ;  /* 0x00800000fc00780b */ /* 0x000fe40003fae000 */
[----:B------:R-:W-:-:S09]  /*49b0*/  FSEL R7, R26, 1, P6 ;  /* 0x3f8000001a077808 */ /* 0x000fd20003000000 */
[----:B------:R-:W-:Y:S01]  /*49c0*/  @P6 FMUL R252, R252, 0.25 ;  /* 0x3e800000fcfc6820 */ /* 0x000fe20000400000 */
[----:B---3--:R-:W-:Y:S02]  /*49d0*/  IADD3 R18, P6, R19, c[0x0][0x168], RZ ;  /* 0x00005a0013127a10 */ /* 0x008fe40007fde0ff */
[----:B------:R-:W3:Y:S01]  /*49e0*/  LDL.LU R19, [R1+0x34] ;  /* 0x0000340001137983 */ /* 0x000ee20000300800 */
[----:B------:R-:W-:-:S06]  /*49f0*/  @!P5 FMUL R252, R252, 16777216 ;  /* 0x4b800000fcfcd820 */ /* 0x000fcc0000400000 */
[----:B------:R-:W0:Y:S01]  /*4a00*/  MUFU.RCP R252, R252 ;  /* 0x000000fc00fc7308 */ /* 0x000e220000001000 */
[----:B------:R-:W-:-:S04]  /*4a10*/  @!P5 FMUL R7, R7, 16777216 ;  /* 0x4b8000000707d820 */ /* 0x000fc80000400000 */
[----:B0-----:R-:W-:Y:S02]  /*4a20*/  FMUL R252, R252, R7 ;  /* 0x00000007fcfc7220 */ /* 0x001fe40000400000 */
[----:B------:R-:W4:Y:S02]  /*4a30*/  LDL.LU R7, [R1+0x250] ;  /* 0x0002500001077983 */ /* 0x000f240000300800 */
[-C--:B------:R-:W-:Y:S01]  /*4a40*/  FMUL R8, R8, R252.reuse ;  /* 0x000000fc08087220 */ /* 0x080fe20000400000 */
[-C--:B------:R-:W-:Y:S01]  /*4a50*/  FMUL R23, R23, R252.reuse ;  /* 0x000000fc17177220 */ /* 0x080fe20000400000 */
[----:B------:R0:W-:Y:S01]  /*4a60*/  STL [R1+0x1c], R252 ;  /* 0x00001cfc01007387 */ /* 0x0001e20000100800 */
[-C--:B------:R-:W-:Y:S01]  /*4a70*/  FMUL R9, R9, R252.reuse ;  /* 0x000000fc09097220 */ /* 0x080fe20000400000 */
[-C--:B------:R-:W-:Y:S01]  /*4a80*/  FMUL R22, R22, R252.reuse ;  /* 0x000000fc16167220 */ /* 0x080fe20000400000 */
[-C--:B------:R-:W-:Y:S01]  /*4a90*/  FMUL R10, R10, R252.reuse ;  /* 0x000000fc0a0a7220 */ /* 0x080fe20000400000 */
[-C--:B------:R-:W-:Y:S01]  /*4aa0*/  FMUL R11, R11, R252.reuse ;  /* 0x000000fc0b0b7220 */ /* 0x080fe20000400000 */
[-C--:B------:R-:W-:Y:S01]  /*4ab0*/  FMUL R0, R0, R252.reuse ;  /* 0x000000fc00007220 */ /* 0x080fe20000400000 */
[----:B0-----:R-:W-:-:S03]  /*4ac0*/  FMUL R252, R27, R252 ;  /* 0x000000fc1bfc7220 */ /* 0x001fc60000400000 */
[----:B------:R-:W-:Y:S02]  /*4ad0*/  F2FP.PACK_AB R10, R11, R10 ;  /* 0x0000000a0b0a723e */ /* 0x000fe400000000ff */
[----:B------:R-:W-:Y:S02]  /*4ae0*/  F2FP.PACK_AB R8, R23, R8 ;  /* 0x000000081708723e */ /* 0x000fe400000000ff */
[----:B------:R-:W-:Y:S01]  /*4af0*/  F2FP.PACK_AB R9, R22, R9 ;  /* 0x000000091609723e */ /* 0x000fe200000000ff */
[----:B------:R-:W4:Y:S01]  /*4b00*/  LDL.LU R23, [R1+0x38] ;  /* 0x0000380001177983 */ /* 0x000f220000300800 */
[----:B------:R-:W-:Y:S01]  /*4b10*/  F2FP.PACK_AB R11, R252, R0 ;  /* 0x00000000fc0b723e */ /* 0x000fe200000000ff */
[----:B------:R-:W-:Y:S02]  /*4b20*/  HADD2.F32 R27, -RZ, R5.H1_H1 ;  /* 0x30000005ff1b7230 */ /* 0x000fe40000004100 */
[--C-:B------:R-:W-:Y:S02]  /*4b30*/  HADD2.F32 R0, -RZ, R6.reuse.H0_H0 ;  /* 0x20000006ff007230 */ /* 0x100fe40000004100 */
[----:B------:R-:W-:Y:S01]  /*4b40*/  HADD2.F32 R252, -RZ, R6.H1_H1 ;  /* 0x30000006fffc7230 */ /* 0x000fe20000004100 */
[----:B---3--:R-:W-:-:S02]  /*4b50*/  IADD3.X R19, R19, c[0x0][0x16c], RZ, P6, !PT ;  /* 0x00005b0013137a10 */ /* 0x008fc400037fe4ff */
[----:B------:R-:W-:-:S13]  /*4b60*/  LOP3.LUT P6, RZ, R2, 0x1, RZ, 0xc0, !PT ;  /* 0x0000000102ff7812 */ /* 0x000fda00078cc0ff */
[----:B--2---:R0:W-:Y:S04]  /*4b70*/  @!P6 STG.E.128 [R14.64], R8 ;  /* 0x000000080e00e986 */ /* 0x0041e8000c101d04 */
[----:B0-----:R-:W2:Y:S01]  /*4b80*/  LDL.LU R9, [R1+0x3c] ;  /* 0x00003c0001097983 */ /* 0x001ea20000300800 */
[--C-:B------:R-:W-:Y:S02]  /*4b90*/  HADD2.F32 R8, -RZ, R4.reuse.H1_H1 ;  /* 0x30000004ff087230 */ /* 0x100fe40000004100 */
[----:B------:R-:W-:Y:S01]  /*4ba0*/  HADD2.F32 R10, -RZ, R4.H0_H0 ;  /* 0x20000004ff0a7230 */ /* 0x000fe20000004100 */
[----:B------:R-:W3:Y:S02]  /*4bb0*/  LDL.LU.64 R14, [R1+0x28] ;  /* 0x00002800010e7983 */ /* 0x000ee40000300a00 */
[----:B------:R-:W-:Y:S01]  /*4bc0*/  FMUL R4, R8, R8 ;  /* 0x0000000808047220 */ /* 0x000fe20000400000 */
[----:B------:R-:W-:-:S03]  /*4bd0*/  HADD2.F32 R11, -RZ, R5.H0_H0 ;  /* 0x20000005ff0b7230 */ /* 0x000fc60000004100 */
[----:B------:R-:W-:-:S04]  /*4be0*/  FFMA R4, R10, R10, R4 ;  /* 0x0000000a0a047223 */ /* 0x000fc80000000004 */
[----:B------:R-:W-:-:S04]  /*4bf0*/  FFMA R4, R11, R11, R4 ;  /* 0x0000000b0b047223 */ /* 0x000fc80000000004 */
[----:B------:R-:W-:Y:S01]  /*4c00*/  FFMA R4, R27, R27, R4 ;  /* 0x0000001b1b047223 */ /* 0x000fe20000000004 */
[----:B----4-:R-:W-:-:S03]  /*4c10*/  HADD2.F32 R6, -RZ, R7.H0_H0 ;  /* 0x20000007ff067230 */ /* 0x010fc60000004100 */
[----:B------:R-:W-:Y:S01]  /*4c20*/  FFMA R4, R0, R0, R4 ;  /* 0x0000000000047223 */ /* 0x000fe20000000004 */
[----:B------:R-:W-:-:S03]  /*4c30*/  HADD2.F32 R7, -RZ, R7.H1_H1 ;  /* 0x30000007ff077230 */ /* 0x000fc60000004100 */
        /* <DEDUP_REMOVED lines=12> */
[----:B------:R-:W0:Y:S02]  /*4d00*/  MUFU.SQRT R4, R4 ;  /* 0x0000000400047308 */ /* 0x000e240000002000 */
[C---:B0-----:R-:W-:Y:S02]  /*4d10*/  FSETP.GT.AND P6, PT, R4.reuse, 8.50705917302346158658e+37, PT ;  /* 0x7e8000000400780b */ /* 0x041fe40003fc4000 */
[----:B------:R-:W-:-:S11]  /*4d20*/  FSETP.GEU.AND P5, PT, R4, 1.175494350822287508e-38, PT ;  /* 0x008000000400780b */ /* 0x000fd60003fae000 */
[----:B------:R-:W-:-:S04]  /*4d30*/  @P6 FMUL R4, R4, 0.25 ;  /* 0x3e80000004046820 */ /* 0x000fc80000400000 */
[----:B------:R-:W-:-:S06]  /*4d40*/  @!P5 FMUL R4, R4, 16777216 ;  /* 0x4b8000000404d820 */ /* 0x000fcc0000400000 */
[----:B------:R-:W0:Y:S01]  /*4d50*/  MUFU.RCP R4, R4 ;  /* 0x0000000400047308 */ /* 0x000e220000001000 */
[----:B------:R-:W-:Y:S02]  /*4d60*/  FSEL R5, R26, 1, P6 ;  /* 0x3f8000001a057808 */ /* 0x000fe40003000000 */
[----:B------:R-:W-:-:S03]  /*4d70*/  IADD3 R22, P6, R23, c[0x0][0x168], RZ ;  /* 0x00005a0017167a10 */ /* 0x000fc60007fde0ff */
[----:B------:R-:W-:Y:S01]  /*4d80*/  @!P5 FMUL R5, R5, 16777216 ;  /* 0x4b8000000505d820 */ /* 0x000fe20000400000 */
[----:B--2---:R-:W-:-:S03]  /*4d90*/  IADD3.X R23, R9, c[0x0][0x16c], RZ, P6, !PT ;  /* 0x00005b0009177a10 */ /* 0x004fc600037fe4ff */
[----:B0-----:R-:W-:-:S04]  /*4da0*/  FMUL R9, R4, R5 ;  /* 0x0000000504097220 */ /* 0x001fc80000400000 */
[-C--:B------:R-:W-:Y:S01]  /*4db0*/  FMUL R4, R8, R9.reuse ;  /* 0x0000000908047220 */ /* 0x080fe20000400000 */
[----:B------:R0:W-:Y:S04]  /*4dc0*/  STL [R1+0x18], R9 ;  /* 0x0000180901007387 */ /* 0x0001e80000100800 */
[----:B------:R-:W2:Y:S01]  /*4dd0*/  LDL.LU R8, [R1+0x24c] ;  /* 0x00024c0001087983 */ /* 0x000ea20000300800 */
[-C--:B------:R-:W-:Y:S01]  /*4de0*/  FMUL R5, R27, R9.reuse ;  /* 0x000000091b057220 */ /* 0x080fe20000400000 */
[-C--:B------:R-:W-:Y:S01]  /*4df0*/  FMUL R27, R252, R9.reuse ;  /* 0x00000009fc1b7220 */ /* 0x080fe20000400000 */
[-C--:B------:R-:W-:Y:S01]  /*4e00*/  FMUL R10, R10, R9.reuse ;  /* 0x000000090a0a7220 */ /* 0x080fe20000400000 */
[-C--:B------:R-:W-:Y:S01]  /*4e10*/  FMUL R11, R11, R9.reuse ;  /* 0x000000090b0b7220 */ /* 0x080fe20000400000 */
[-C--:B------:R-:W-:Y:S01]  /*4e20*/  FMUL R0, R0, R9.reuse ;  /* 0x0000000900007220 */ /* 0x080fe20000400000 */
[-C--:B------:R-:W-:Y:S01]  /*4e30*/  FMUL R252, R6, R9.reuse ;  /* 0x0000000906fc7220 */ /* 0x080fe20000400000 */
[----:B------:R-:W-:-:S02]  /*4e40*/  FMUL R7, R7, R9 ;  /* 0x0000000907077220 */ /* 0x000fc40000400000 */
[----:B0-----:R-:W4:Y:S01]  /*4e50*/  LDL.LU R9, [R1+0x248] ;  /* 0x0002480001097983 */ /* 0x001f220000300800 */
[----:B------:R-:W-:-:S03]  /*4e60*/  F2FP.PACK_AB R4, R4, R10 ;  /* 0x0000000a0404723e */ /* 0x000fc600000000ff */
[----:B------:R-:W5:Y:S01]  /*4e70*/  LDL.LU R10, [R1+0x244] ;  /* 0x00024400010a7983 */ /* 0x000f620000300800 */
[----:B------:R-:W-:-:S03]  /*4e80*/  F2FP.PACK_AB R5, R5, R11 ;  /* 0x0000000b0505723e */ /* 0x000fc600000000ff */
[----:B------:R-:W5:Y:S01]  /*4e90*/  LDL.LU R11, [R1+0x240] ;  /* 0x00024000010b7983 */ /* 0x000f620000300800 */
[----:B------:R-:W-:Y:S02]  /*4ea0*/  LOP3.LUT P6, RZ, R2, 0x2, RZ, 0xc0, !PT ;  /* 0x0000000202ff7812 */ /* 0x000fe400078cc0ff */
[----:B------:R-:W-:Y:S02]  /*4eb0*/  F2FP.PACK_AB R6, R27, R0 ;  /* 0x000000001b06723e */ /* 0x000fe400000000ff */
[----:B------:R-:W-:Y:S01]  /*4ec0*/  F2FP.PACK_AB R7, R7, R252 ;  /* 0x000000fc0707723e */ /* 0x000fe200000000ff */
[----:B------:R-:W5:Y:S08]  /*4ed0*/  LDL.LU R27, [R1+0x40] ;  /* 0x00004000011b7983 */ /* 0x000f700000300800 */
[----:B---3--:R0:W-:Y:S04]  /*4ee0*/  @!P6 STG.E.128 [R14.64], R4 ;  /* 0x000000040e00e986 */ /* 0x0081e8000c101d04 */
[----:B0-----:R-:W3:Y:S01]  /*4ef0*/  LDL.LU R15, [R1+0x44] ;  /* 0x00004400010f7983 */ /* 0x001ee20000300800 */
[----:B--2---:R-:W-:-:S02]  /*4f00*/  HADD2.F32 R14, -RZ, R8.H1_H1 ;  /* 0x30000008ff0e7230 */ /* 0x004fc40000004100 */
[----:B------:R-:W-:-:S03]  /*4f10*/  HADD2.F32 R252, -RZ, R8.H0_H0 ;  /* 0x20000008fffc7230 */ /* 0x000fc60000004100 */
[----:B------:R-:W-:Y:S01]  /*4f20*/  FMUL R4, R14, R14 ;  /* 0x0000000e0e047220 */ /* 0x000fe20000400000 */
[----:B----4-:R-:W-:-:S03]  /*4f30*/  HADD2.F32 R8, -RZ, R9.H0_H0 ;  /* 0x20000009ff087230 */ /* 0x010fc60000004100 */
[----:B------:R-:W-:Y:S01]  /*4f40*/  FFMA R4, R252, R252, R4 ;  /* 0x000000fcfc047223 */ /* 0x000fe20000000004 */
[----:B------:R-:W-:-:S03]  /*4f50*/  HADD2.F32 R9, -RZ, R9.H1_H1 ;  /* 0x30000009ff097230 */ /* 0x000fc60000004100 */
[----:B------:R-:W-:Y:S01]  /*4f60*/  FFMA R4, R8, R8, R4 ;  /* 0x0000000808047223 */ /* 0x000fe20000000004 */
[----:B-----5:R-:W-:-:S03]  /*4f70*/  HADD2.F32 R7, -RZ, R10.H0_H0 ;  /* 0x2000000aff077230 */ /* 0x020fc60000004100 */
[----:B------:R-:W-:Y:S01]  /*4f80*/  FFMA R4, R9, R9, R4 ;  /* 0x0000000909047223 */ /* 0x000fe20000000004 */
[----:B------:R-:W-:-:S03]  /*4f90*/  HADD2.F32 R10, -RZ, R10.H1_H1 ;  /* 0x3000000aff0a7230 */ /* 0x000fc60000004100 */
[----:B------:R-:W-:Y:S01]  /*4fa0*/  FFMA R4, R7, R7, R4 ;  /* 0x0000000707047223 */ /* 0x000fe20000000004 */
[----:B------:R-:W-:-:S03]  /*4fb0*/  HADD2.F32 R6, -RZ, R11.H0_H0 ;  /* 0x2000000bff067230 */ /* 0x000fc60000004100 */
[----:B------:R-:W-:Y:S01]  /*4fc0*/  FFMA R4, R10, R10, R4 ;  /* 0x0000000a0a047223 */ /* 0x000fe20000000004 */
[----:B------:R-:W-:-:S03]  /*4fd0*/  HADD2.F32 R11, -RZ, R11.H1_H1 ;  /* 0x3000000bff0b7230 */ /* 0x000fc60000004100 */
        /* <DEDUP_REMOVED lines=17> */
[----:B------:R-:W-:-:S05]  /*50f0*/  FSEL R5, R26, 1, P6 ;  /* 0x3f8000001a057808 */ /* 0x000fca0003000000 */
[----:B------:R-:W-:Y:S01]  /*5100*/  @!P5 FMUL R5, R5, 16777216 ;  /* 0x4b8000000505d820 */ /* 0x000fe20000400000 */
[----:B------:R-:W-:-:S03]  /*5110*/  IADD3 R26, P6, R27, c[0x0][0x168], RZ ;  /* 0x00005a001b1a7a10 */ /* 0x000fc60007fde0ff */
[----:B0-----:R-:W-:Y:S01]  /*5120*/  FMUL R0, R4, R5 ;  /* 0x0000000504007220 */ /* 0x001fe20000400000 */
[----:B---3--:R-:W-:-:S03]  /*5130*/  IADD3.X R27, R15, c[0x0][0x16c], RZ, P6, !PT ;  /* 0x00005b000f1b7a10 */ /* 0x008fc600037fe4ff */
[-C--:B------:R-:W-:Y:S02]  /*5140*/  FMUL R4, R14, R0.reuse ;  /* 0x000000000e047220 */ /* 0x080fe40000400000 */
[----:B------:R-:W2:Y:S01]  /*5150*/  LDL.LU R14, [R1+0x23c] ;  /* 0x00023c00010e7983 */ /* 0x000ea20000300800 */
[----:B------:R-:W-:-:S05]  /*5160*/  FMUL R15, R252, R0 ;  /* 0x00000000fc0f7220 */ /* 0x000fca0000400000 */
[----:B------:R-:W-:Y:S02]  /*5170*/  F2FP.PACK_AB R4, R4, R15 ;  /* 0x0000000f0404723e */ /* 0x000fe400000000ff */
[----:B------:R-:W3:Y:S01]  /*5180*/  LDL.LU R15, [R1+0x238] ;  /* 0x00023800010f7983 */ /* 0x000ee20000300800 */
[----:B------:R-:W-:Y:S01]  /*5190*/  LOP3.LUT P6, RZ, R2, 0x4, RZ, 0xc0, !PT ;  /* 0x0000000402ff7812 */ /* 0x000fe200078cc0ff */
[-C--:B------:R-:W-:Y:S01]  /*51a0*/  FMUL R5, R9, R0.reuse ;  /* 0x0000000009057220 */ /* 0x080fe20000400000 */
[-C--:B------:R-:W-:Y:S01]  /*51b0*/  FMUL R252, R8, R0.reuse ;  /* 0x0000000008fc7220 */ /* 0x080fe20000400000 */
[-C--:B------:R-:W-:Y:S01]  /*51c0*/  FMUL R9, R7, R0.reuse ;  /* 0x0000000007097220 */ /* 0x080fe20000400000 */
[-C--:B------:R-:W-:Y:S01]  /*51d0*/  FMUL R10, R10, R0.reuse ;  /* 0x000000000a0a7220 */ /* 0x080fe20000400000 */
[-C--:B------:R-:W-:Y:S01]  /*51e0*/  FMUL R8, R6, R0.reuse ;  /* 0x0000000006087220 */ /* 0x080fe20000400000 */
[----:B------:R-:W-:Y:S01]  /*51f0*/  FMUL R7, R11, R0 ;  /* 0x000000000b077220 */ /* 0x000fe20000400000 */
[----:B------:R-:W-:Y:S01]  /*5200*/  F2FP.PACK_AB R5, R5, R252 ;  /* 0x000000fc0505723e */ /* 0x000fe200000000ff */
[----:B------:R-:W-:Y:S01]  /*5210*/  HADD2.F32 R11, -RZ, R12.H1_H1 ;  /* 0x3000000cff0b7230 */ /* 0x000fe20000004100 */
[----:B------:R-:W-:-:S02]  /*5220*/  F2FP.PACK_AB R6, R10, R9 ;  /* 0x000000090a06723e */ /* 0x000fc400000000ff */
[----:B------:R-:W-:Y:S01]  /*5230*/  F2FP.PACK_AB R7, R7, R8 ;  /* 0x000000080707723e */ /* 0x000fe200000000ff */
[----:B------:R-:W-:-:S04]  /*5240*/  HADD2.F32 R12, -RZ, R12.H0_H0 ;  /* 0x2000000cff0c7230 */ /* 0x000fc80000004100 */
[----:B------:R0:W-:Y:S01]  /*5250*/  @!P6 STG.E.128 [R18.64], R4 ;  /* 0x000000041200e986 */ /* 0x0001e2000c101d04 */
[--C-:B------:R-:W-:Y:S02]  /*5260*/  HADD2.F32 R10, -RZ, R13.reuse.H0_H0 ;  /* 0x2000000dff0a7230 */ /* 0x100fe40000004100 */
[----:B------:R-:W-:Y:S01]  /*5270*/  HADD2.F32 R13, -RZ, R13.H1_H1 ;  /* 0x3000000dff0d7230 */ /* 0x000fe20000004100 */
[----:B0-----:R-:W-:Y:S01]  /*5280*/  FMUL R4, R11, R11 ;  /* 0x0000000b0b047220 */ /* 0x001fe20000400000 */
[----:B------:R-:W4:Y:S03]  /*5290*/  LDL.LU.64 R18, [R1+0x230] ;  /* 0x0002300001127983 */ /* 0x000f260000300a00 */
[----:B------:R-:W-:Y:S01]  /*52a0*/  FFMA R4, R12, R12, R4 ;  /* 0x0000000c0c047223 */ /* 0x000fe20000000004 */
[----:B------:R-:W5:Y:S03]  /*52b0*/  LDL.LU R9, [R1+0x48] ;  /* 0x0000480001097983 */ /* 0x000f660000300800 */
[----:B------:R-:W-:-:S04]  /*52c0*/  FFMA R4, R10, R10, R4 ;  /* 0x0000000a0a047223 */ /* 0x000fc80000000004 */
[----:B------:R-:W-:Y:S01]  /*52d0*/  FFMA R4, R13, R13, R4 ;  /* 0x0000000d0d047223 */ /* 0x000fe20000000004 */
[--C-:B--2---:R-:W-:Y:S02]  /*52e0*/  HADD2.F32 R6, -RZ, R14.reuse.H0_H0 ;  /* 0x2000000eff067230 */ /* 0x104fe40000004100 */
[----:B------:R-:W-:-:S03]  /*52f0*/  HADD2.F32 R14, -RZ, R14.H1_H1 ;  /* 0x3000000eff0e7230 */ /* 0x000fc60000004100 */
[----:B------:R-:W-:Y:S01]  /*5300*/  FFMA R5, R6, R6, R4 ;  /* 0x0000000606057223 */ /* 0x000fe20000000004 */
[----:B---3--:R-:W-:-:S03]  /*5310*/  HADD2.F32 R4, -RZ, R15.H0_H0 ;  /* 0x2000000fff047230 */ /* 0x008fc60000004100 */
        /* <DEDUP_REMOVED lines=11> */
[----:B0-----:R-:W-:Y:S02]  /*53d0*/  FADD R5, R7, R5 ;  /* 0x0000000507057221 */ /* 0x001fe40000000000 */
[----:B------:R-:W2:Y:S02]  /*53e0*/  LDL.LU R7, [R1+0x4c] ;  /* 0x00004c0001077983 */ /* 0x000ea40000300800 */
[----:B------:R-:W-:-:S06]  /*53f0*/  FADD R5, R5, c[0x0][0x178] ;  /* 0x00005e0005057621 */ /* 0x000fcc0000000000 */
[----:B------:R-:W0:Y:S02]  /*5400*/  MUFU.SQRT R5, R5 ;  /* 0x0000000500057308 */ /* 0x000e240000002000 */
[C---:B0-----:R-:W-:Y:S02]  /*5410*/  FSETP.GT.AND P6, PT, R5.reuse, 8.50705917302346158658e+37, PT ;  /* 0x7e8000000500780b */ /* 0x041fe40003fc4000 */
[----:B------:R-:W-:-:S11]  /*5420*/  FSETP.GEU.AND P5, PT, R5, 1.175494350822287508e-38, PT ;  /* 0x008000000500780b */ /* 0x000fd60003fae000 */
[----:B------:R-:W-:-:S04]  /*5430*/  @P6 FMUL R5, R5, 0.25 ;  /* 0x3e80000005056820 */ /* 0x000fc80000400000 */
[----:B------:R-:W-:Y:S01]  /*5440*/  @!P5 FMUL R5, R5, 16777216 ;  /* 0x4b8000000505d820 */ /* 0x000fe20000400000 */
[----:B------:R-:W-:-:S05]  /*5450*/  MOV R252, 0x3e800000 ;  /* 0x3e80000000fc7802 */ /* 0x000fca0000000f00 */
[----:B------:R-:W0:Y:S01]  /*5460*/  MUFU.RCP R5, R5 ;  /* 0x0000000500057308 */ /* 0x000e220000001000 */
[----:B------:R-:W-:-:S05]  /*5470*/  FSEL R252, R252, 1, P6 ;  /* 0x3f800000fcfc7808 */ /* 0x000fca0003000000 */
[----:B------:R-:W-:Y:S01]  /*5480*/  @!P5 FMUL R252, R252, 16777216 ;  /* 0x4b800000fcfcd820 */ /* 0x000fe20000400000 */
[----:B-----5:R-:W-:-:S03]  /*5490*/  IADD3 R8, P6, R9, c[0x0][0x168], RZ ;  /* 0x00005a0009087a10 */ /* 0x020fc60007fde0ff */
[----:B0-----:R-:W-:-:S04]  /*54a0*/  FMUL R252, R5, R252 ;  /* 0x000000fc05fc7220 */ /* 0x001fc80000400000 */
[-C--:B------:R-:W-:Y:S01]  /*54b0*/  FMUL R12, R12, R252.reuse ;  /* 0x000000fc0c0c7220 */ /* 0x080fe20000400000 */
[-C--:B------:R-:W-:Y:S01]  /*54c0*/  FMUL R5, R13, R252.reuse ;  /* 0x000000fc0d057220 */ /* 0x080fe20000400000 */
[----:B--2---:R-:W-:Y:S01]  /*54d0*/  IADD3.X R9, R7, c[0x0][0x16c], RZ, P6, !PT ;  /* 0x00005b0007097a10 */ /* 0x004fe200037fe4ff */
[----:B------:R-:W-:Y:S02]  /*54e0*/  FMUL R7, R11, R252 ;  /* 0x000000fc0b077220 */ /* 0x000fe40000400000 */
[----:B------:R-:W-:Y:S02]  /*54f0*/  MOV R11, R12 ;  /* 0x0000000c000b7202 */ /* 0x000fe40000000f00 */
[----:B------:R-:W-:Y:S02]  /*5500*/  LOP3.LUT P6, RZ, R2, 0x8, RZ, 0xc0, !PT ;  /* 0x0000000802ff7812 */ /* 0x000fe400078cc0ff */
[----:B------:R-:W-:Y:S01]  /*5510*/  MOV R13, R11 ;  /* 0x0000000b000d7202 */ /* 0x000fe20000000f00 */
[-C--:B------:R-:W-:Y:S01]  /*5520*/  FMUL R11, R6, R252.reuse ;  /* 0x000000fc060b7220 */ /* 0x080fe20000400000 */
[-C--:B------:R-:W-:Y:S01]  /*5530*/  FMUL R6, R14, R252.reuse ;  /* 0x000000fc0e067220 */ /* 0x080fe20000400000 */
[-C--:B------:R-:W-:Y:S01]  /*5540*/  FMUL R12, R10, R252.reuse ;  /* 0x000000fc0a0c7220 */ /* 0x080fe20000400000 */
[----:B------:R-:W-:Y:S01]  /*5550*/  MOV R14, R7 ;  /* 0x00000007000e7202 */ /* 0x000fe20000000f00 */
[-C--:B------:R-:W-:Y:S01]  /*5560*/  FMUL R10, R4, R252.reuse ;  /* 0x000000fc040a7220 */ /* 0x080fe20000400000 */
[----:B------:R-:W-:Y:S01]  /*5570*/  FMUL R7, R15, R252 ;  /* 0x000000fc0f077220 */ /* 0x000fe20000400000 */
[----:B------:R-:W-:-:S02]  /*5580*/  F2FP.PACK_AB R6, R6, R11 ;  /* 0x0000000b0606723e */ /* 0x000fc400000000ff */
[----:B------:R-:W-:Y:S02]  /*5590*/  F2FP.PACK_AB R4, R14, R13 ;  /* 0x0000000d0e04723e */ /* 0x000fe400000000ff */
[----:B------:R-:W-:Y:S02]  /*55a0*/  F2FP.PACK_AB R5, R5, R12 ;  /* 0x0000000c0505723e */ /* 0x000fe400000000ff */
[----:B------:R-:W-:-:S05]  /*55b0*/  F2FP.PACK_AB R7, R7, R10 ;  /* 0x0000000a0707723e */ /* 0x000fca00000000ff */
[----:B------:R0:W-:Y:S04]  /*55c0*/  @!P6 STG.E.128 [R22.64], R4 ;  /* 0x000000041600e986 */ /* 0x0001e8000c101d04 */
[----:B0-----:R-:W2:Y:S04]  /*55d0*/  LDL.LU.64 R22, [R1+0x228] ;  /* 0x0002280001167983 */ /* 0x001ea80000300a00 */
[----:B------:R-:W3:Y:S04]  /*55e0*/  LDL.LU R15, [R1+0x50] ;  /* 0x00005000010f7983 */ /* 0x000ee80000300800 */
[----:B------:R-:W5:Y:S01]  /*55f0*/  LDL.LU R13, [R1+0x54] ;  /* 0x00005400010d7983 */ /* 0x000f620000300800 */
[----:B------:R-:W-:-:S02]  /*5600*/  HADD2.F32 R12, -RZ, R16.H1_H1 ;  /* 0x30000010ff0c7230 */ /* 0x000fc40000004100 */
[----:B------:R-:W-:-:S03]  /*5610*/  HADD2.F32 R16, -RZ, R16.H0_H0 ;  /* 0x20000010ff107230 */ /* 0x000fc60000004100 */
[----:B------:R-:W-:Y:S01]  /*5620*/  FMUL R5, R12, R12 ;  /* 0x0000000c0c057220 */ /* 0x000fe20000400000 */
[----:B------:R-:W-:-:S03]  /*5630*/  HADD2.F32 R4, -RZ, R17.H0_H0 ;  /* 0x20000011ff047230 */ /* 0x000fc60000004100 */
[----:B------:R-:W-:Y:S01]  /*5640*/  FFMA R5, R16, R16, R5 ;  /* 0x0000001010057223 */ /* 0x000fe20000000005 */
[----:B------:R-:W-:-:S03]  /*5650*/  HADD2.F32 R17, -RZ, R17.H1_H1 ;  /* 0x30000011ff117230 */ /* 0x000fc60000004100 */
[----:B------:R-:W-:Y:S01]  /*5660*/  FFMA R6, R4, R4, R5 ;  /* 0x0000000404067223 */ /* 0x000fe20000000005 */
[----:B----4-:R-:W-:-:S03]  /*5670*/  HADD2.F32 R5, -RZ, R18.H0_H0 ;  /* 0x20000012ff057230 */ /* 0x010fc60000004100 */
        /* <DEDUP_REMOVED lines=25> */
[----:B------:R-:W-:-:S04]  /*5810*/  @!P5 FMUL R14, R14, 16777216 ;  /* 0x4b8000000e0ed820 */ /* 0x000fc80000400000 */
[----:B0-----:R-:W-:-:S04]  /*5820*/  FMUL R14, R7, R14 ;  /* 0x0000000e070e7220 */ /* 0x001fc80000400000 */
[-C--:B------:R-:W-:Y:S01]  /*5830*/  FMUL R7, R5, R14.reuse ;  /* 0x0000000e05077220 */ /* 0x080fe20000400000 */
[-C--:B------:R-:W-:Y:S01]  /*5840*/  FMUL R18, R18, R14.reuse ;  /* 0x0000000e12127220 */ /* 0x080fe20000400000 */
[-C--:B------:R-:W-:Y:S01]  /*5850*/  FMUL R16, R16, R14.reuse ;  /* 0x0000000e10107220 */ /* 0x080fe20000400000 */
[-C--:B------:R-:W-:Y:S01]  /*5860*/  FMUL R17, R17, R14.reuse ;  /* 0x0000000e11117220 */ /* 0x080fe20000400000 */
[-C--:B------:R-:W-:Y:S01]  /*5870*/  FMUL R19, R19, R14.reuse ;  /* 0x0000000e13137220 */ /* 0x080fe20000400000 */
[----:B---3--:R-:W-:Y:S01]  /*5880*/  IADD3 R10, P6, R15, c[0x0][0x168], RZ ;  /* 0x00005a000f0a7a10 */ /* 0x008fe20007fde0ff */
[----:B------:R-:W-:-:S03]  /*5890*/  FMUL R15, R12, R14 ;  /* 0x0000000e0c0f7220 */ /* 0x000fc60000400000 */
[----:B-----5:R-:W-:Y:S02]  /*58a0*/  IADD3.X R11, R13, c[0x0][0x16c], RZ, P6, !PT ;  /* 0x00005b000d0b7a10 */ /* 0x020fe400037fe4ff */
[----:B------:R-:W-:Y:S01]  /*58b0*/  LOP3.LUT P6, RZ, R2, 0x10, RZ, 0xc0, !PT ;  /* 0x0000001002ff7812 */ /* 0x000fe200078cc0ff */
[-C--:B------:R-:W-:Y:S01]  /*58c0*/  FMUL R13, R4, R14.reuse ;  /* 0x0000000e040d7220 */ /* 0x080fe20000400000 */
[----:B------:R-:W-:Y:S01]  /*58d0*/  FMUL R12, R6, R14 ;  /* 0x0000000e060c7220 */ /* 0x000fe20000400000 */
[----:B------:R-:W-:Y:S02]  /*58e0*/  F2FP.PACK_AB R6, R18, R7 ;  /* 0x000000071206723e */ /* 0x000fe400000000ff */
[----:B------:R-:W-:Y:S02]  /*58f0*/  F2FP.PACK_AB R4, R15, R16 ;  /* 0x000000100f04723e */ /* 0x000fe400000000ff */
[----:B------:R-:W-:Y:S02]  /*5900*/  F2FP.PACK_AB R5, R17, R13 ;  /* 0x0000000d1105723e */ /* 0x000fe400000000ff */
[----:B------:R-:W-:-:S05]  /*5910*/  F2FP.PACK_AB R7, R19, R12 ;  /* 0x0000000c1307723e */ /* 0x000fca00000000ff */
[----:B------:R0:W-:Y:S04]  /*5920*/  @!P6 STG.E.128 [R26.64], R4 ;  /* 0x000000041a00e986 */ /* 0x0001e8000c101d04 */
[----:B0-----:R-:W3:Y:S04]  /*5930*/  LDL.LU.64 R26, [R1+0x220] ;  /* 0x00022000011a7983 */ /* 0x001ee80000300a00 */
[----:B------:R-:W4:Y:S04]  /*5940*/  LDL.LU R19, [R1+0x5c] ;  /* 0x00005c0001137983 */ /* 0x000f280000300800 */
        /* <DEDUP_REMOVED lines=8> */
[----:B--2---:R-:W-:-:S03]  /*59d0*/  HADD2.F32 R6, -RZ, R22.H0_H0 ;  /* 0x20000016ff067230 */ /* 0x004fc60000004100 */
        /* <DEDUP_REMOVED lines=16> */
[----:B------:R-:W-:-:S04]  /*5ae0*/  FADD R12, R12, c[0x0][0x178] ;  /* 0x00005e000c0c7621 */ /* 0x000fc80000000000 */
[----:B------:R-:W0:Y:S01]  /*5af0*/  MUFU.SQRT R16, R12 ;  /* 0x0000000c00107308 */ /* 0x000e220000002000 */
[----:B------:R-:W-:Y:S02]  /*5b00*/  MOV R17, 0x3e800000 ;  /* 0x3e80000000117802 */ /* 0x000fe40000000f00 */
[C---:B0-----:R-:W-:Y:S02]  /*5b10*/  FSETP.GT.AND P6, PT, R16.reuse, 8.50705917302346158658e+37, PT ;  /* 0x7e8000001000780b */ /* 0x041fe40003fc4000 */
[----:B------:R-:W-:Y:S02]  /*5b20*/  FSETP.GEU.AND P5, PT, R16, 1.175494350822287508e-38, PT ;  /* 0x008000001000780b */ /* 0x000fe40003fae000 */
[----:B------:R-:W-:-:S09]  /*5b30*/  FSEL R15, R17, 1, P6 ;  /* 0x3f800000110f7808 */ /* 0x000fd20003000000 */
[----:B------:R-:W-:-:S04]  /*5b40*/  @P6 FMUL R16, R16, 0.25 ;  /* 0x3e80000010106820 */ /* 0x000fc80000400000 */
[----:B------:R-:W-:-:S06]  /*5b50*/  @!P5 FMUL R16, R16, 16777216 ;  /* 0x4b8000001010d820 */ /* 0x000fcc0000400000 */
[----:B------:R-:W0:Y:S01]  /*5b60*/  MUFU.RCP R16, R16 ;  /* 0x0000001000107308 */ /* 0x000e220000001000 */
[----:B------:R-:W-:Y:S01]  /*5b70*/  @!P5 FMUL R15, R15, 16777216 ;  /* 0x4b8000000f0fd820 */ /* 0x000fe20000400000 */
[----:B----4-:R-:W-:Y:S02]  /*5b80*/  IADD3 R12, P6, R19, c[0x0][0x168], RZ ;  /* 0x00005a00130c7a10 */ /* 0x010fe40007fde0ff */
[----:B------:R-:W2:Y:S02]  /*5b90*/  LDL.LU R19, [R1+0x64] ;  /* 0x0000640001137983 */ /* 0x000ea40000300800 */
[----:B-----5:R-:W-:Y:S02]  /*5ba0*/  IADD3.X R13, R18, c[0x0][0x16c], RZ, P6, !PT ;  /* 0x00005b00120d7a10 */ /* 0x020fe400037fe4ff */
[----:B------:R-:W4:Y:S01]  /*5bb0*/  LDL.LU R18, [R1+0x68] ;  /* 0x0000680001127983 */ /* 0x000f220000300800 */
[----:B0-----:R-:W-:Y:S01]  /*5bc0*/  FMUL R15, R16, R15 ;  /* 0x0000000f100f7220 */ /* 0x001fe20000400000 */
[----:B------:R-:W-:-:S03]  /*5bd0*/  LOP3.LUT P6, RZ, R2, 0x2000, RZ, 0xc0, !PT ;  /* 0x0000200002ff7812 */ /* 0x000fc600078cc0ff */
[-C--:B------:R-:W-:Y:S01]  /*5be0*/  FMUL R20, R20, R15.reuse ;  /* 0x0000000f14147220 */ /* 0x080fe20000400000 */
[-C--:B------:R-:W-:Y:S01]  /*5bf0*/  FMUL R4, R4, R15.reuse ;  /* 0x0000000f04047220 */ /* 0x080fe20000400000 */
[-C--:B------:R-:W-:Y:S01]  /*5c00*/  FMUL R5, R5, R15.reuse ;  /* 0x0000000f05057220 */ /* 0x080fe20000400000 */
[-C--:B------:R-:W-:Y:S01]  /*5c10*/  FMUL R21, R21, R15.reuse ;  /* 0x0000000f15157220 */ /* 0x080fe20000400000 */
[-C--:B------:R-:W-:Y:S01]  /*5c20*/  FMUL R6, R6, R15.reuse ;  /* 0x0000000f06067220 */ /* 0x080fe20000400000 */
[-C--:B------:R-:W-:Y:S01]  /*5c30*/  FMUL R22, R22, R15.reuse ;  /* 0x0000000f16167220 */ /* 0x080fe20000400000 */
[-C--:B------:R-:W-:Y:S01]  /*5c40*/  FMUL R7, R7, R15.reuse ;  /* 0x0000000f07077220 */ /* 0x080fe20000400000 */
[----:B------:R-:W-:Y:S01]  /*5c50*/  FMUL R23, R23, R15 ;  /* 0x0000000f17177220 */ /* 0x000fe20000400000 */
[----:B------:R-:W-:Y:S02]  /*5c60*/  F2FP.PACK_AB R4, R4, R20 ;  /* 0x000000140404723e */ /* 0x000fe400000000ff */
[----:B------:R-:W-:Y:S01]  /*5c70*/  F2FP.PACK_AB R5, R21, R5 ;  /* 0x000000051505723e */ /* 0x000fe200000000ff */
[----:B------:R-:W5:Y:S01]  /*5c80*/  LDL.LU R20, [R1+0x6c] ;  /* 0x00006c0001147983 */ /* 0x000f620000300800 */
[----:B------:R-:W-:-:S02]  /*5c90*/  F2FP.PACK_AB R6, R22, R6 ;  /* 0x000000061606723e */ /* 0x000fc400000000ff */
[----:B------:R-:W-:-:S05]  /*5ca0*/  F2FP.PACK_AB R7, R23, R7 ;  /* 0x000000071707723e */ /* 0x000fca00000000ff */
[----:B------:R0:W-:Y:S02]  /*5cb0*/  @!P6 STG.E.128 [R8.64], R4 ;  /* 0x000000040800e986 */ /* 0x0001e4000c101d04 */
[--C-:B0-----:R-:W-:Y:S02]  /*5cc0*/  HADD2.F32 R4, -RZ, R24.reuse.H1_H1 ;  /* 0x30000018ff047230 */ /* 0x101fe40000004100 */
[----:B------:R-:W-:-:S03]  /*5cd0*/  HADD2.F32 R24, -RZ, R24.H0_H0 ;  /* 0x20000018ff187230 */ /* 0x000fc60000004100 */
[----:B------:R-:W-:Y:S01]  /*5ce0*/  FMUL R6, R4, R4 ;  /* 0x0000000404067220 */ /* 0x000fe20000400000 */
[----:B------:R-:W-:-:S03]  /*5cf0*/  HADD2.F32 R5, -RZ, R25.H0_H0 ;  /* 0x20000019ff057230 */ /* 0x000fc60000004100 */
[----:B------:R-:W-:Y:S01]  /*5d00*/  FFMA R6, R24, R24, R6 ;  /* 0x0000001818067223 */ /* 0x000fe20000000006 */
[----:B------:R-:W-:-:S03]  /*5d10*/  HADD2.F32 R25, -RZ, R25.H1_H1 ;  /* 0x30000019ff197230 */ /* 0x000fc60000004100 */
[----:B------:R-:W-:Y:S01]  /*5d20*/  FFMA R7, R5, R5, R6 ;  /* 0x0000000505077223 */ /* 0x000fe20000000006 */
[----:B---3--:R-:W-:-:S03]  /*5d30*/  HADD2.F32 R6, -RZ, R26.H0_H0 ;  /* 0x2000001aff067230 */ /* 0x008fc60000004100 */
        /* <DEDUP_REMOVED lines=17> */
[----:B------:R-:W0:Y:S02]  /*5e50*/  MUFU.SQRT R16, R8 ;  /* 0x0000000800107308 */ /* 0x000e240000002000 */
[C---:B0-----:R-:W-:Y:S02]  /*5e60*/  FSETP.GT.AND P6, PT, R16.reuse, 8.50705917302346158658e+37, PT ;  /* 0x7e8000001000780b */ /* 0x041fe40003fc4000 */
[----:B------:R-:W-:Y:S02]  /*5e70*/  FSETP.GEU.AND P5, PT, R16, 1.175494350822287508e-38, PT ;  /* 0x008000001000780b */ /* 0x000fe40003fae000 */
[----:B------:R-:W-:-:S09]  /*5e80*/  FSEL R17, R17, 1, P6 ;  /* 0x3f80000011117808 */ /* 0x000fd20003000000 */
[----:B------:R-:W-:-:S04]  /*5e90*/  @P6 FMUL R16, R16, 0.25 ;  /* 0x3e80000010106820 */ /* 0x000fc80000400000 */
[----:B------:R-:W-:-:S06]  /*5ea0*/  @!P5 FMUL R16, R16, 16777216 ;  /* 0x4b8000001010d820 */ /* 0x000fcc0000400000 */
[----:B------:R-:W0:Y:S01]  /*5eb0*/  MUFU.RCP R16, R16 ;  /* 0x0000001000107308 */ /* 0x000e220000001000 */
[----:B------:R-:W-:-:S04]  /*5ec0*/  @!P5 FMUL R17, R17, 16777216 ;  /* 0x4b8000001111d820 */ /* 0x000fc80000400000 */
[----:B0-----:R-:W-:-:S04]  /*5ed0*/  FMUL R16, R16, R17 ;  /* 0x0000001110107220 */ /* 0x001fc80000400000 */
        /* <DEDUP_REMOVED lines=8> */
[----:B--2---:R-:W-:Y:S02]  /*5f60*/  IADD3 R8, P6, R19, c[0x0][0x168], RZ ;  /* 0x00005a0013087a10 */ /* 0x004fe40007fde0ff */
[----:B------:R-:W2:Y:S02]  /*5f70*/  LDL.LU R19, [R1+0x70] ;  /* 0x0000700001137983 */ /* 0x000ea40000300800 */
[----:B----4-:R-:W-:-:S02]  /*5f80*/  IADD3.X R9, R18, c[0x0][0x16c], RZ, P6, !PT ;  /* 0x00005b0012097a10 */ /* 0x010fc400037fe4ff */
[----:B------:R-:W-:Y:S01]  /*5f90*/  LOP3.LUT P6, RZ, R2, 0x8000, RZ, 0xc0, !PT ;  /* 0x0000800002ff7812 */ /* 0x000fe200078cc0ff */
[----:B------:R-:W3:Y:S01]  /*5fa0*/  LDL.LU R21, [R1+0x74] ;  /* 0x0000740001157983 */ /* 0x000ee20000300800 */
[----:B------:R-:W-:Y:S02]  /*5fb0*/  F2FP.PACK_AB R4, R4, R24 ;  /* 0x000000180404723e */ /* 0x000fe400000000ff */
[----:B------:R-:W-:Y:S02]  /*5fc0*/  F2FP.PACK_AB R5, R25, R5 ;  /* 0x000000051905723e */ /* 0x000fe400000000ff */
[----:B------:R-:W-:Y:S02]  /*5fd0*/  F2FP.PACK_AB R6, R26, R6 ;  /* 0x000000061a06723e */ /* 0x000fe400000000ff */
        /* <DEDUP_REMOVED lines=9> */
[----:B------:R-:W-:-:S03]  /*6070*/  HADD2.F32 R6, -RZ, R30.H0_H0 ;  /* 0x2000001eff067230 */ /* 0x000fc60000004100 */
        /* <DEDUP_REMOVED lines=22> */
[----:B------:R-:W-:Y:S01]  /*61e0*/  @P6 FMUL R17, R17, 0.25 ;  /* 0x3e80000011116820 */ /* 0x000fe20000400000 */
[----:B-----5:R-:W-:Y:S02]  /*61f0*/  IADD3 R10, P6, R20, c[0x0][0x168], RZ ;  /* 0x00005a00140a7a10 */ /* 0x020fe40007fde0ff */
[----:B------:R-:W4:Y:S01]  /*6200*/  LDL.LU R20, [R1+0x78] ;  /* 0x0000780001147983 */ /* 0x000f220000300800 */
[----:B------:R-:W-:Y:S01]  /*6210*/  @!P5 FMUL R17, R17, 16777216 ;  /* 0x4b8000001111d820 */ /* 0x000fe20000400000 */
[----:B------:R-:W-:Y:S02]  /*6220*/  @!P5 FMUL R18, R18, 16777216 ;  /* 0x4b8000001212d820 */ /* 0x000fe40000400000 */
[----:B------:R-:W5:Y:S03]  /*6230*/  LDL.LU R22, [R1+0x7c] ;  /* 0x00007c0001167983 */ /* 0x000f660000300800 */
[----:B------:R-:W0:Y:S02]  /*6240*/  MUFU.RCP R17, R17 ;  /* 0x0000001100117308 */ /* 0x000e240000001000 */
        /* <DEDUP_REMOVED lines=10> */
[----:B------:R-:W-:-:S02]  /*62f0*/  F2FP.PACK_AB R5, R29, R5 ;  /* 0x000000051d05723e */ /* 0x000fc400000000ff */
[----:B------:R-:W-:Y:S02]  /*6300*/  F2FP.PACK_AB R6, R30, R6 ;  /* 0x000000061e06723e */ /* 0x000fe400000000ff */
[----:B------:R-:W-:Y:S02]  /*6310*/  F2FP.PACK_AB R7, R31, R7 ;  /* 0x000000071f07723e */ /* 0x000fe400000000ff */
[----:B--2---:R-:W-:Y:S02]  /*6320*/  IADD3.X R11, R19, c[0x0][0x16c], RZ, P6, !PT ;  /* 0x00005b00130b7a10 */ /* 0x004fe400037fe4ff */
[----:B------:R-:W-:-:S13]  /*6330*/  LOP3.LUT P6, RZ, R2, 0x20000, RZ, 0xc0, !PT ;  /* 0x0002000002ff7812 */ /* 0x000fda00078cc0ff */
        /* <DEDUP_REMOVED lines=30> */
[----:B------:R-:W-:Y:S01]  /*6520*/  @P6 FMUL R18, R18, 0.25 ;  /* 0x3e80000012126820 */ /* 0x000fe20000400000 */
[----:B---3--:R-:W-:Y:S02]  /*6530*/  IADD3 R12, P6, R21, c[0x0][0x168], RZ ;  /* 0x00005a00150c7a10 */ /* 0x008fe40007fde0ff */
[----:B------:R-:W2:Y:S01]  /*6540*/  LDL.LU R21, [R1+0x80] ;  /* 0x0000800001157983 */ /* 0x000ea20000300800 */
[----:B------:R-:W-:Y:S01]  /*6550*/  @!P5 FMUL R18, R18, 16777216 ;  /* 0x4b8000001212d820 */ /* 0x000fe20000400000 */
[----:B------:R-:W-:Y:S01]  /*6560*/  @!P5 FMUL R19, R19, 16777216 ;  /* 0x4b8000001313d820 */ /* 0x000fe20000400000 */
[----:B----4-:R-:W-:Y:S01]  /*6570*/  IADD3.X R13, R20, c[0x0][0x16c], RZ, P6, !PT ;  /* 0x00005b00140d7a10 */ /* 0x010fe200037fe4ff */
[----:B------:R-:W3:Y:S03]  /*6580*/  LDL.LU R23, [R1+0x84] ;  /* 0x0000840001177983 */ /* 0x000ee60000300800 */
[----:B------:R-:W0:Y:S01]  /*6590*/  MUFU.RCP R18, R18 ;  /* 0x0000001200127308 */ /* 0x000e220000001000 */
[----:B------:R-:W-:Y:S01]  /*65a0*/  LOP3.LUT P6, RZ, R2, 0x80000, RZ, 0xc0, !PT ;  /* 0x0008000002ff7812 */ /* 0x000fe200078cc0ff */
        /* <DEDUP_REMOVED lines=61> */
[----:B--2---:R-:W-:Y:S02]  /*6980*/  IADD3.X R9, R21, c[0x0][0x16c], RZ, P6, !PT ;  /* 0x00005b0015097a10 */ /* 0x004fe400037fe4ff */
[----:B------:R-:W-:Y:S02]  /*6990*/  LOP3.LUT P6, RZ, R2, 0x200000, RZ, 0xc0, !PT ;  /* 0x0020000002ff7812 */ /* 0x000fe400078cc0ff */
[----:B------:R-:W-:Y:S02]  /*69a0*/  F2FP.PACK_AB R6, R38, R6 ;  /* 0x000000062606723e */ /* 0x000fe400000000ff */
[----:B------:R-:W-:-:S09]  /*69b0*/  F2FP.PACK_AB R7, R39, R7 ;  /* 0x000000072707723e */ /* 0x000fd200000000ff */
        /* <DEDUP_REMOVED lines=34> */
[----:B------:R-:W-:Y:S02]  /*6be0*/  @!P5 FMUL R21, R21, 16777216 ;  /* 0x4b8000001515d820 */ /* 0x000fe40000400000 */
[----:B------:R-:W3:Y:S03]  /*6bf0*/  LDL.LU R26, [R1+0x94] ;  /* 0x00009400011a7983 */ /* 0x000ee60000300800 */
[----:B------:R-:W0:Y:S02]  /*6c00*/  MUFU.RCP R20, R20 ;  /* 0x0000001400147308 */ /* 0x000e240000001000 */
[----:B0-----:R-:W-:-:S04]  /*6c10*/  FMUL R20, R20, R21 ;  /* 0x0000001514147220 */ /* 0x001fc80000400000 */
[-C--:B------:R-:W-:Y:S01]  /*6c20*/  FMUL R40, R40, R20.reuse ;  /* 0x0000001428287220 */ /* 0x080fe20000400000 */
[----:B----4-:R-:W-:Y:S02]  /*6c30*/  IADD3.X R11, R22, c[0x0][0x16c], RZ, P6, !PT ;  /* 0x00005b00160b7a10 */ /* 0x010fe400037fe4ff */
[----:B------:R-:W-:Y:S01]  /*6c40*/  LOP3.LUT P6, RZ, R2, 0x800000, RZ, 0xc0, !PT ;  /* 0x0080000002ff7812 */ /* 0x000fe200078cc0ff */
[-C--:B------:R-:W-:Y:S01]  /*6c50*/  FMUL R4, R4, R20.reuse ;  /* 0x0000001404047220 */ /* 0x080fe20000400000 */
[-C--:B------:R-:W-:Y:S01]  /*6c60*/  FMUL R5, R5, R20.reuse ;  /* 0x0000001405057220 */ /* 0x080fe20000400000 */
[-C--:B------:R-:W-:Y:S01]  /*6c70*/  FMUL R41, R41, R20.reuse ;  /* 0x0000001429297220 */ /* 0x080fe20000400000 */
[-C--:B------:R-:W-:Y:S01]  /*6c80*/  FMUL R6, R6, R20.reuse ;  /* 0x0000001406067220 */ /* 0x080fe20000400000 */
[-C--:B------:R-:W-:Y:S01]  /*6c90*/  FMUL R42, R42, R20.reuse ;  /* 0x000000142a2a7220 */ /* 0x080fe20000400000 */
[-C--:B------:R-:W-:Y:S01]  /*6ca0*/  FMUL R7, R7, R20.reuse ;  /* 0x0000001407077220 */ /* 0x080fe20000400000 */
[----:B------:R-:W-:Y:S01]  /*6cb0*/  FMUL R43, R43, R20 ;  /* 0x000000142b2b7220 */ /* 0x000fe20000400000 */
[----:B------:R-:W-:-:S02]  /*6cc0*/  F2FP.PACK_AB R4, R4, R40 ;  /* 0x000000280404723e */ /* 0x000fc400000000ff */
        /* <DEDUP_REMOVED lines=48> */
[----:B--2---:R-:W-:Y:S02]  /*6fd0*/  IADD3.X R13, R23, c[0x0][0x16c], RZ, P6, !PT ;  /* 0x00005b00170d7a10 */ /* 0x004fe400037fe4ff */
[----:B------:R-:W-:-:S02]  /*6fe0*/  LOP3.LUT P6, RZ, R2, 0x1000000, RZ, 0xc0, !PT ;  /* 0x0100000002ff7812 */ /* 0x000fc400078cc0ff */
        /* <DEDUP_REMOVED lines=36> */
[----:B------:R-:W2:Y:S02]  /*7230*/  LDL.LU R26, [R1+0xa0] ;  /* 0x0000a000011a7983 */ /* 0x000ea40000300800 */
[----:B----4-:R-:W-:Y:S02]  /*7240*/  IADD3.X R9, R25, c[0x0][0x16c], RZ, P6, !PT ;  /* 0x00005b0019097a10 */ /* 0x010fe400037fe4ff */
[----:B------:R-:W3:Y:S01]  /*7250*/  LDL.LU R25, [R1+0x9c] ;  /* 0x00009c0001197983 */ /* 0x000ee20000300800 */
[----:B------:R-:W-:Y:S01]  /*7260*/  @!P5 FMUL R22, R22, 16777216 ;  /* 0x4b8000001616d820 */ /* 0x000fe20000400000 */
[----:B------:R-:W-:Y:S01]  /*7270*/  @!P5 FMUL R23, R23, 16777216 ;  /* 0x4b8000001717d820 */ /* 0x000fe20000400000 */
[----:B------:R-:W-:Y:S01]  /*7280*/  LOP3.LUT P6, RZ, R2, 0x2000000, RZ, 0xc0, !PT ;  /* 0x0200000002ff7812 */ /* 0x000fe200078cc0ff */
[----:B------:R-:W4:Y:S03]  /*7290*/  LDL.LU R27, [R1+0xa8] ;  /* 0x0000a800011b7983 */ /* 0x000f260000300800 */
        /* <DEDUP_REMOVED lines=45> */
[----:B------:R-:W-:Y:S01]  /*7570*/  @!P5 FMUL R23, R23, 16777216 ;  /* 0x4b8000001717d820 */ /* 0x000fe20000400000 */
[----:B--2---:R-:W-:Y:S02]  /*7580*/  IADD3 R10, P6, R26, c[0x0][0x168], RZ ;  /* 0x00005a001a0a7a10 */ /* 0x004fe40007fde0ff */
[----:B------:R-:W2:Y:S03]  /*7590*/  LDL.LU R26, [R1+0xa4] ;  /* 0x0000a400011a7983 */ /* 0x000ea60000300800 */
[----:B------:R-:W0:Y:S01]  /*75a0*/  MUFU.RCP R23, R23 ;  /* 0x0000001700177308 */ /* 0x000e220000001000 */
[----:B------:R-:W-:Y:S01]  /*75b0*/  @!P5 FMUL R24, R24, 16777216 ;  /* 0x4b8000001818d820 */ /* 0x000fe20000400000 */
[----:B------:R-:W5:Y:S03]  /*75c0*/  LDL.LU R28, [R1+0xb0] ;  /* 0x0000b000011c7983 */ /* 0x000f660000300800 */
        /* <DEDUP_REMOVED lines=9> */
[----:B---3--:R-:W-:Y:S02]  /*7660*/  IADD3.X R11, R25, c[0x0][0x16c], RZ, P6, !PT ;  /* 0x00005b00190b7a10 */ /* 0x008fe400037fe4ff */
        /* <DEDUP_REMOVED lines=37> */
[----:B----4-:R-:W-:Y:S02]  /*78c0*/  IADD3 R12, P6, R27, c[0x0][0x168], RZ ;  /* 0x00005a001b0c7a10 */ /* 0x010fe40007fde0ff */
[----:B------:R-:W3:Y:S01]  /*78d0*/  LDL.LU R27, [R1+0xac] ;  /* 0x0000ac00011b7983 */ /* 0x000ee20000300800 */
[----:B------:R-:W-:Y:S01]  /*78e0*/  @!P5 FMUL R24, R24, 16777216 ;  /* 0x4b8000001818d820 */ /* 0x000fe20000400000 */
[----:B------:R-:W-:Y:S02]  /*78f0*/  @!P5 FMUL R25, R25, 16777216 ;  /* 0x4b8000001919d820 */ /* 0x000fe40000400000 */
        /* <DEDUP_REMOVED lines=49> */
[----:B------:R-:W2:Y:S01]  /*7c10*/  LDL.LU R28, [R1+0xb4] ;  /* 0x0000b400011c7983 */ /* 0x000ea20000300800 */
        /* <DEDUP_REMOVED lines=12> */
[----:B---3--:R-:W-:Y:S02]  /*7ce0*/  IADD3.X R9, R27, c[0x0][0x16c], RZ, P6, !PT ;  /* 0x00005b001b097a10 */ /* 0x008fe400037fe4ff */
[----:B------:R-:W-:Y:S01]  /*7cf0*/  LOP3.LUT P6, RZ, R2, 0x80, RZ, 0xc0, !PT ;  /* 0x0000008002ff7812 */ /* 0x000fe200078cc0ff */
        /* <DEDUP_REMOVED lines=501> */
[----:B------:R-:W-:-:S11]  /*9c50*/  FSETP.GEU.AND P5, PT, R35, 1.175494350822287508e-38, PT ;  /* 0x008000002300780b */ /* 0x000fd60003fae000 */
[----:B------:R-:W-:-:S04]  /*9c60*/  @P6 FMUL R35, R35, 0.25 ;  /* 0x3e80000023236820 */ /* 0x000fc80000400000 */
[----:B------:R-:W-:-:S06]  /*9c70*/  @!P5 FMUL R35, R35, 16777216 ;  /* 0x4b8000002323d820 */ /* 0x000fcc0000400000 */
[----:B------:R-:W0:Y:S01]  /*9c80*/  MUFU.RCP R35, R35 ;  /* 0x0000002300237308 */ /* 0x000e220000001000 */
[----:B------:R-:W-:Y:S02]  /*9c90*/  FSEL R36, R178, 1, P6 ;  /* 0x3f800000b2247808 */ /* 0x000fe40003000000 */
[----:B-----5:R-:W-:Y:S02]  /*9ca0*/  IADD3 R10, P6, R38, c[0x0][0x168], RZ ;  /* 0x00005a00260a7a10 */ /* 0x020fe40007fde0ff */
[----:B------:R-:W2:Y:S01]  /*9cb0*/  LDL.LU R38, [R1+0x108] ;  /* 0x0001080001267983 */ /* 0x000ea20000300800 */
[----:B------:R-:W-:-:S03]  /*9cc0*/  @!P5 FMUL R36, R36, 16777216 ;  /* 0x4b8000002424d820 */ /* 0x000fc60000400000 */
[----:B------:R-:W5:Y:S01]  /*9cd0*/  LDL.LU R40, [R1+0x114] ;  /* 0x0001140001287983 */ /* 0x000f620000300800 */
        /* <DEDUP_REMOVED lines=51> */
[----:B------:R-:W0:Y:S01]  /*a010*/  MUFU.RCP R36, R36 ;  /* 0x0000002400247308 */ /* 0x000e220000001000 */
[----:B------:R-:W4:Y:S04]  /*a020*/  LDL.LU R43, [R1+0x118] ;  /* 0x00011800012b7983 */ /* 0x000f280000300800 */
[----:B------:R-:W4:Y:S01]  /*a030*/  LDL.LU R45, [R1+0x124] ;  /* 0x00012400012d7983 */ /* 0x000f220000300800 */
        /* <DEDUP_REMOVED lines=45> */
[----:B--2---:R-:W-:Y:S02]  /*a310*/  IADD3.X R13, R38, c[0x0][0x16c], RZ, P6, !PT ;  /* 0x00005b00260d7a10 */ /* 0x004fe400037fe4ff */
        /* <DEDUP_REMOVED lines=15> */
[----:B-----5:R-:W-:-:S03]  /*a410*/  IADD3 R8, P5, R40, c[0x0][0x168], RZ ;  /* 0x00005a0028087a10 */ /* 0x020fc60007fbe0ff */
[----:B------:R0:W-:Y:S01]  /*a420*/  @!P3 STG.E.128 [R10.64], R4 ;  /* 0x000000040a00b986 */ /* 0x0001e2000c101d04 */
[----:B---3--:R-:W-:Y:S01]  /*a430*/  IADD3.X R9, R39, c[0x0][0x16c], RZ, P5, !PT ;  /* 0x00005b0027097a10 */ /* 0x008fe20002ffe4ff */
        /* <DEDUP_REMOVED lines=30> */
[----:B----4-:R-:W-:-:S04]  /*a620*/  IADD3 R10, P4, R44, c[0x0][0x168], RZ ;  /* 0x00005a002c0a7a10 */ /* 0x010fc80007f9e0ff */
[----:B------:R-:W-:Y:S02]  /*a630*/  IADD3.X R11, R43, c[0x0][0x16c], RZ, P4, !PT ;  /* 0x00005b002b0b7a10 */ /* 0x000fe400027fe4ff */
[----:B------:R-:W2:Y:S01]  /*a640*/  LDL.LU R43, [R1+0x120] ;  /* 0x00012000012b7983 */ /* 0x000ea20000300800 */
[----:B------:R-:W-:Y:S01]  /*a650*/  @!P3 FMUL R4, R4, 16777216 ;  /* 0x4b8000000404b820 */ /* 0x000fe20000400000 */
[----:B------:R-:W-:Y:S01]  /*a660*/  @!P3 FMUL R38, R38, 16777216 ;  /* 0x4b8000002626b820 */ /* 0x000fe20000400000 */
[--C-:B------:R-:W-:Y:S01]  /*a670*/  HADD2.F32 R40, -RZ, R240.reuse.H1_H1 ;  /* 0x300000f0ff287230 */ /* 0x100fe20000004100 */
[----:B------:R-:W3:Y:S01]  /*a680*/  LDL.LU R179, [R1+0x12c] ;  /* 0x00012c0001b37983 */ /* 0x000ee20000300800 */
[----:B------:R-:W0:Y:S01]  /*a690*/  MUFU.RCP R41, R4 ;  /* 0x0000000400297308 */ /* 0x000e220000001000 */
[----:B------:R-:W-:Y:S02]  /*a6a0*/  HADD2.F32 R240, -RZ, R240.H0_H0 ;  /* 0x200000f0fff07230 */ /* 0x000fe40000004100 */
[----:B------:R-:W-:Y:S01]  /*a6b0*/  HADD2.F32 R42, -RZ, R241.H0_H0 ;  /* 0x200000f1ff2a7230 */ /* 0x000fe20000004100 */
        /* <DEDUP_REMOVED lines=13> */
[----:B------:R-:W-:Y:S01]  /*a790*/  F2FP.PACK_AB R7, R239, R39 ;  /* 0x00000027ef07723e */ /* 0x000fe200000000ff */
[----:B------:R-:W-:Y:S01]  /*a7a0*/  FMUL R39, R40, R40 ;  /* 0x0000002828277220 */ /* 0x000fe20000400000 */
[----:B------:R-:W-:-:S03]  /*a7b0*/  HADD2.F32 R44, -RZ, R241.H1_H1 ;  /* 0x300000f1ff2c7230 */ /* 0x000fc60000004100 */
[----:B------:R-:W-:Y:S01]  /*a7c0*/  FFMA R39, R240, R240, R39 ;  /* 0x000000f0f0277223 */ /* 0x000fe20000000027 */
[----:B------:R-:W-:-:S03]  /*a7d0*/  HADD2.F32 R46, -RZ, R242.H0_H0 ;  /* 0x200000f2ff2e7230 */ /* 0x000fc60000004100 */
[----:B------:R-:W-:Y:S01]  /*a7e0*/  FFMA R39, R42, R42, R39 ;  /* 0x0000002a2a277223 */ /* 0x000fe20000000027 */
[----:B------:R-:W-:-:S03]  /*a7f0*/  HADD2.F32 R242, -RZ, R242.H1_H1 ;  /* 0x300000f2fff27230 */ /* 0x000fc60000004100 */
[----:B------:R-:W-:Y:S01]  /*a800*/  FFMA R39, R44, R44, R39 ;  /* 0x0000002c2c277223 */ /* 0x000fe20000000027 */
[----:B------:R0:W-:Y:S03]  /*a810*/  @!P2 STG.E.128 [R12.64], R4 ;  /* 0x000000040c00a986 */ /* 0x0001e6000c101d04 */
[----:B------:R-:W-:-:S04]  /*a820*/  FFMA R39, R46, R46, R39 ;  /* 0x0000002e2e277223 */ /* 0x000fc80000000027 */
[----:B------:R-:W-:Y:S01]  /*a830*/  FFMA R39, R242, R242, R39 ;  /* 0x000000f2f2277223 */ /* 0x000fe20000000027 */
[--C-:B0-----:R-:W-:Y:S02]  /*a840*/  HADD2.F32 R4, -RZ, R243.reuse.H0_H0 ;  /* 0x200000f3ff047230 */ /* 0x101fe40000004100 */
        /* <DEDUP_REMOVED lines=16> */
[----:B------:R-:W-:-:S04]  /*a950*/  @!P2 FMUL R41, R41, 16777216 ;  /* 0x4b8000002929a820 */ /* 0x000fc80000400000 */
[----:B------:R0:W1:Y:S01]  /*a960*/  MUFU.RCP R39, R41 ;  /* 0x0000002900277308 */ /* 0x0000620000001000 */
[----:B------:R-:W-:-:S05]  /*a970*/  FSEL R50, R178, 1, P3 ;  /* 0x3f800000b2327808 */ /* 0x000fca0001800000 */
[----:B------:R-:W-:Y:S01]  /*a980*/  @!P2 FMUL R50, R50, 16777216 ;  /* 0x4b8000003232a820 */ /* 0x000fe20000400000 */
[----:B------:R-:W-:Y:S01]  /*a990*/  IADD3 R12, P3, R45, c[0x0][0x168], RZ ;  /* 0x00005a002d0c7a10 */ /* 0x000fe20007f7e0ff */
[----:B0-----:R-:W-:Y:S02]  /*a9a0*/  HADD2.F32 R41, -RZ, R244.H1_H1 ;  /* 0x300000f4ff297230 */ /* 0x001fe40000004100 */
[----:B-1----:R-:W-:-:S04]  /*a9b0*/  FMUL R39, R39, R50 ;  /* 0x0000003227277220 */ /* 0x002fc80000400000 */
        /* <DEDUP_REMOVED lines=8> */
[----:B------:R-:W-:Y:S02]  /*aa40*/  F2FP.PACK_AB R5, R7, R42 ;  /* 0x0000002a0705723e */ /* 0x000fe400000000ff */
[----:B------:R-:W-:Y:S01]  /*aa50*/  F2FP.PACK_AB R7, R45, R40 ;  /* 0x000000282d07723e */ /* 0x000fe200000000ff */
[----:B------:R-:W-:Y:S01]  /*aa60*/  FMUL R40, R41, R41 ;  /* 0x0000002929287220 */ /* 0x000fe20000400000 */
[----:B------:R-:W-:-:S02]  /*aa70*/  HADD2.F32 R45, -RZ, R245.H0_H0 ;  /* 0x200000f5ff2d7230 */ /* 0x000fc40000004100 */
[----:B------:R-:W-:Y:S02]  /*aa80*/  HADD2.F32 R245, -RZ, R245.H1_H1 ;  /* 0x300000f5fff57230 */ /* 0x000fe40000004100 */
[----:B------:R-:W-:Y:S01]  /*aa90*/  HADD2.F32 R47, -RZ, R246.H0_H0 ;  /* 0x200000f6ff2f7230 */ /* 0x000fe20000004100 */
[----:B--2---:R-:W-:Y:S01]  /*aaa0*/  IADD3.X R13, R43, c[0x0][0x16c], RZ, P3, !PT ;  /* 0x00005b002b0d7a10 */ /* 0x004fe20001ffe4ff */
[----:B------:R-:W-:-:S05]  /*aab0*/  FMUL R43, R242, R39 ;  /* 0x00000027f22b7220 */ /* 0x000fca0000400000 */
[----:B------:R-:W-:Y:S01]  /*aac0*/  F2FP.PACK_AB R6, R43, R46 ;  /* 0x0000002e2b06723e */ /* 0x000fe200000000ff */
[----:B------:R-:W-:-:S05]  /*aad0*/  HADD2.F32 R43, -RZ, R244.H0_H0 ;  /* 0x200000f4ff2b7230 */ /* 0x000fca0000004100 */
[----:B------:R-:W-:-:S04]  /*aae0*/  FFMA R40, R43, R43, R40 ;  /* 0x0000002b2b287223 */ /* 0x000fc80000000028 */
        /* <DEDUP_REMOVED lines=26> */
[----:B------:R-:W-:-:S04]  /*ac90*/  @!P1 FMUL R44, R44, 16777216 ;  /* 0x4b8000002c2c9820 */ /* 0x000fc80000400000 */
        /* <DEDUP_REMOVED lines=9> */
[----:B------:R-:W-:Y:S01]  /*ad30*/  F2FP.PACK_AB R5, R6, R45 ;  /* 0x0000002d0605723e */ /* 0x000fe200000000ff */
[----:B------:R-:W-:Y:S01]  /*ad40*/  FMUL R41, R41, R40 ;  /* 0x0000002829297220 */ /* 0x000fe20000400000 */
[----:B------:R-:W-:Y:S01]  /*ad50*/  F2FP.PACK_AB R6, R42, R47 ;  /* 0x0000002f2a06723e */ /* 0x000fe200000000ff */
[--C-:B------:R-:W-:Y:S02]  /*ad60*/  HADD2.F32 R42, -RZ, R172.reuse.H1_H1 ;  /* 0x300000acff2a7230 */ /* 0x100fe40000004100 */
[----:B------:R-:W-:Y:S01]  /*ad70*/  HADD2.F32 R172, -RZ, R172.H0_H0 ;  /* 0x200000acffac7230 */ /* 0x000fe20000004100 */
[----:B------:R-:W-:Y:S01]  /*ad80*/  F2FP.PACK_AB R4, R41, R4 ;  /* 0x000000042904723e */ /* 0x000fe200000000ff */
[----:B------:R-:W-:Y:S01]  /*ad90*/  FMUL R46, R247, R40 ;  /* 0x00000028f72e7220 */ /* 0x000fe20000400000 */
[----:B------:R-:W-:Y:S01]  /*ada0*/  FMUL R41, R42, R42 ;  /* 0x0000002a2a297220 */ /* 0x000fe20000400000 */
[----:B------:R-:W-:-:S03]  /*adb0*/  HADD2.F32 R44, -RZ, R173.H0_H0 ;  /* 0x200000adff2c7230 */ /* 0x000fc60000004100 */
[----:B------:R-:W-:Y:S01]  /*adc0*/  FFMA R41, R172, R172, R41 ;  /* 0x000000acac297223 */ /* 0x000fe20000000029 */
[----:B------:R-:W-:Y:S01]  /*add0*/  F2FP.PACK_AB R7, R46, R7 ;  /* 0x000000072e07723e */ /* 0x000fe200000000ff */
[----:B------:R-:W-:Y:S02]  /*ade0*/  HADD2.F32 R46, -RZ, R173.H1_H1 ;  /* 0x300000adff2e7230 */ /* 0x000fe40000004100 */
[----:B------:R-:W-:Y:S01]  /*adf0*/  FFMA R41, R44, R44, R41 ;  /* 0x0000002c2c297223 */ /* 0x000fe20000000029 */
[----:B----4-:R-:W-:Y:S01]  /*ae00*/  IADD3.X R9, R51, c[0x0][0x16c], RZ, P2, !PT ;  /* 0x00005b0033097a10 */ /* 0x010fe200017fe4ff */
[--C-:B------:R-:W-:Y:S01]  /*ae10*/  HADD2.F32 R48, -RZ, R174.reuse.H0_H0 ;  /* 0x200000aeff307230 */ /* 0x100fe20000004100 */
[----:B------:R-:W3:Y:S01]  /*ae20*/  LDL.LU R51, [R1+0x130] ;  /* 0x0001300001337983 */ /* 0x000ee20000300800 */
[----:B------:R-:W-:Y:S01]  /*ae30*/  FFMA R41, R46, R46, R41 ;  /* 0x0000002e2e297223 */ /* 0x000fe20000000029 */
[----:B------:R-:W-:Y:S02]  /*ae40*/  HADD2.F32 R174, -RZ, R174.H1_H1 ;  /* 0x300000aeffae7230 */ /* 0x000fe40000004100 */
[----:B------:R0:W-:Y:S01]  /*ae50*/  @!P0 STG.E.128 [R10.64], R4 ;  /* 0x000000040a008986 */ /* 0x0001e2000c101d04 */
[----:B------:R-:W-:-:S03]  /*ae60*/  FFMA R41, R48, R48, R41 ;  /* 0x0000003030297223 */ /* 0x000fc60000000029 */
[----:B------:R-:W4:Y:S01]  /*ae70*/  LDL.LU R177, [R1+0x13c] ;  /* 0x00013c0001b17983 */ /* 0x000f220000300800 */
        /* <DEDUP_REMOVED lines=19> */
[----:B--2---:R-:W-:Y:S02]  /*afb0*/  IADD3 R10, P1, R179, c[0x0][0x168], RZ ;  /* 0x00005a00b30a7a10 */ /* 0x004fe40007f3e0ff */
[----:B------:R-:W2:Y:S01]  /*afc0*/  LDL.LU R179, [R1+0x138] ;  /* 0x0001380001b37983 */ /* 0x000ea20000300800 */
[----:B------:R-:W-:-:S04]  /*afd0*/  @!P0 FMUL R43, R43, 16777216 ;  /* 0x4b8000002b2b8820 */ /* 0x000fc80000400000 */
[----:B------:R0:W1:Y:S01]  /*afe0*/  MUFU.RCP R41, R43 ;  /* 0x0000002b00297308 */ /* 0x0000620000001000 */
[----:B------:R-:W-:Y:S01]  /*aff0*/  @!P0 FMUL R176, R176, 16777216 ;  /* 0x4b800000b0b08820 */ /* 0x000fe20000400000 */
[----:B0-----:R-:W-:-:S03]  /*b000*/  HADD2.F32 R43, -RZ, R52.H1_H1 ;  /* 0x30000034ff2b7230 */ /* 0x001fc60000004100 */
[----:B-1----:R-:W-:-:S04]  /*b010*/  FMUL R41, R41, R176 ;  /* 0x000000b029297220 */ /* 0x002fc80000400000 */
        /* <DEDUP_REMOVED lines=10> */
[----:B------:R-:W-:Y:S01]  /*b0c0*/  F2FP.PACK_AB R6, R45, R48 ;  /* 0x000000302d06723e */ /* 0x000fe200000000ff */
[----:B------:R-:W-:Y:S01]  /*b0d0*/  HADD2.F32 R45, -RZ, R52.H0_H0 ;  /* 0x20000034ff2d7230 */ /* 0x000fe20000004100 */
[----:B------:R-:W-:Y:S01]  /*b0e0*/  F2FP.PACK_AB R7, R47, R42 ;  /* 0x0000002a2f07723e */ /* 0x000fe200000000ff */
[----:B------:R-:W-:Y:S01]  /*b0f0*/  FMUL R42, R43, R43 ;  /* 0x0000002b2b2a7220 */ /* 0x000fe20000400000 */
[--C-:B------:R-:W-:Y:S01]  /*b100*/  HADD2.F32 R47, -RZ, R53.reuse.H0_H0 ;  /* 0x20000035ff2f7230 */ /* 0x100fe20000004100 */
[----:B------:R-:W-:Y:S02]  /*b110*/  LOP3.LUT P6, RZ, R2, 0x8000000, RZ, 0xc0, !PT ;  /* 0x0800000002ff7812 */ /* 0x000fe400078cc0ff */
[----:B------:R-:W-:Y:S01]  /*b120*/  FFMA R42, R45, R45, R42 ;  /* 0x0000002d2d2a7223 */ /* 0x000fe2000000002a */
[----:B------:R-:W-:-:S03]  /*b130*/  HADD2.F32 R53, -RZ, R53.H1_H1 ;  /* 0x30000035ff357230 */ /* 0x000fc60000004100 */
[----:B------:R-:W-:Y:S01]  /*b140*/  FFMA R42, R47, R47, R42 ;  /* 0x0000002f2f2a7223 */ /* 0x000fe2000000002a */
[--C-:B------:R-:W-:Y:S01]  /*b150*/  HADD2.F32 R49, -RZ, R54.reuse.H0_H0 ;  /* 0x20000036ff317230 */ /* 0x100fe20000004100 */
[----:B---3--:R-:W-:Y:S02]  /*b160*/  IADD3.X R11, R51, c[0x0][0x16c], RZ, P1, !PT ;  /* 0x00005b00330b7a10 */ /* 0x008fe40000ffe4ff */
[----:B------:R-:W-:Y:S01]  /*b170*/  FFMA R42, R53, R53, R42 ;  /* 0x00000035352a7223 */ /* 0x000fe2000000002a */
[----:B------:R-:W-:-:S03]  /*b180*/  HADD2.F32 R51, -RZ, R54.H1_H1 ;  /* 0x30000036ff337230 */ /* 0x000fc60000004100 */
[----:B------:R-:W-:Y:S01]  /*b190*/  FFMA R42, R49, R49, R42 ;  /* 0x00000031312a7223 */ /* 0x000fe2000000002a */
[----:B------:R0:W-:Y:S03]  /*b1a0*/  @!P6 STG.E.128 [R12.64], R4 ;  /* 0x000000040c00e986 */ /* 0x0001e6000c101d04 */
        /* <DEDUP_REMOVED lines=20> */
[----:B------:R-:W3:Y:S02]  /*b2f0*/  LDL.LU R177, [R1+0x144] ;  /* 0x0001440001b17983 */ /* 0x000ee40000300800 */
[----:B--2---:R-:W-:Y:S02]  /*b300*/  IADD3.X R13, R179, c[0x0][0x16c], RZ, P1, !PT ;  /* 0x00005b00b30d7a10 */ /* 0x004fe40000ffe4ff */
        /* <DEDUP_REMOVED lines=19> */
[----:B------:R-:W-:Y:S01]  /*b440*/  HADD2.F32 R46, -RZ, R57.H0_H0 ;  /* 0x20000039ff2e7230 */ /* 0x000fe20000004100 */
[----:B------:R-:W-:-:S02]  /*b450*/  LOP3.LUT P6, RZ, R3, 0x1, RZ, 0xc0, !PT ;  /* 0x0000000103ff7812 */ /* 0x000fc400078cc0ff */
[----:B------:R-:W-:Y:S01]  /*b460*/  FFMA R43, R56, R56, R43 ;  /* 0x00000038382b7223 */ /* 0x000fe2000000002b */
[----:B------:R-:W-:Y:S01]  /*b470*/  F2FP.PACK_AB R7, R48, R7 ;  /* 0x000000073007723e */ /* 0x000fe200000000ff */
[----:B------:R-:W-:Y:S02]  /*b480*/  HADD2.F32 R48, -RZ, R57.H1_H1 ;  /* 0x30000039ff307230 */ /* 0x000fe40000004100 */
[----:B------:R-:W-:Y:S01]  /*b490*/  FFMA R43, R46, R46, R43 ;  /* 0x0000002e2e2b7223 */ /* 0x000fe2000000002b */
[----:B------:R-:W-:-:S03]  /*b4a0*/  HADD2.F32 R50, -RZ, R58.H0_H0 ;  /* 0x2000003aff327230 */ /* 0x000fc60000004100 */
        /* <DEDUP_REMOVED lines=39> */
[----:B------:R-:W-:Y:S01]  /*b720*/  F2FP.PACK_AB R6, R47, R50 ;  /* 0x000000322f06723e */ /* 0x000fe200000000ff */
[--C-:B------:R-:W-:Y:S01]  /*b730*/  HADD2.F32 R47, -RZ, R60.reuse.H1_H1 ;  /* 0x3000003cff2f7230 */ /* 0x100fe20000004100 */
[----:B------:R-:W-:Y:S01]  /*b740*/  F2FP.PACK_AB R4, R5, R56 ;  /* 0x000000380504723e */ /* 0x000fe200000000ff */
[----:B------:R-:W-:Y:S01]  /*b750*/  HADD2.F32 R45, -RZ, R60.H0_H0 ;  /* 0x2000003cff2d7230 */ /* 0x000fe20000004100 */
[----:B------:R-:W-:-:S02]  /*b760*/  F2FP.PACK_AB R5, R7, R46 ;  /* 0x0000002e0705723e */ /* 0x000fc400000000ff */
[----:B------:R-:W-:Y:S01]  /*b770*/  F2FP.PACK_AB R7, R49, R44 ;  /* 0x0000002c3107723e */ /* 0x000fe200000000ff */
[----:B------:R-:W-:Y:S01]  /*b780*/  FMUL R44, R47, R47 ;  /* 0x0000002f2f2c7220 */ /* 0x000fe20000400000 */
[--C-:B------:R-:W-:Y:S01]  /*b790*/  HADD2.F32 R49, -RZ, R61.reuse.H0_H0 ;  /* 0x2000003dff317230 */ /* 0x100fe20000004100 */
[----:B------:R-:W-:Y:S02]  /*b7a0*/  LOP3.LUT P6, RZ, R3, 0x2, RZ, 0xc0, !PT ;  /* 0x0000000203ff7812 */ /* 0x000fe400078cc0ff */
[----:B------:R-:W-:Y:S01]  /*b7b0*/  FFMA R44, R45, R45, R44 ;  /* 0x0000002d2d2c7223 */ /* 0x000fe2000000002c */
[----:B------:R-:W-:-:S03]  /*b7c0*/  HADD2.F32 R61, -RZ, R61.H1_H1 ;  /* 0x3000003dff3d7230 */ /* 0x000fc60000004100 */
        /* <DEDUP_REMOVED lines=37> */
[-C--:B------:R-:W-:Y:S02]  /*ba20*/  FMUL R7, R5, R44.reuse ;  /* 0x0000002c05077220 */ /* 0x080fe40000400000 */
[----:B------:R-:W-:Y:S02]  /*ba30*/  F2FP.PACK_AB R5, R6, R49 ;  /* 0x000000310605723e */ /* 0x000fe400000000ff */
[----:B------:R-:W-:Y:S01]  /*ba40*/  F2FP.PACK_AB R6, R46, R51 ;  /* 0x000000332e06723e */ /* 0x000fe200000000ff */
[--C-:B------:R-:W-:Y:S01]  /*ba50*/  HADD2.F32 R46, -RZ, R64.reuse.H1_H1 ;  /* 0x30000040ff2e7230 */ /* 0x100fe20000004100 */
[-C--:B------:R-:W-:Y:S01]  /*ba60*/  FMUL R4, R45, R44.reuse ;  /* 0x0000002c2d047220 */ /* 0x080fe20000400000 */
[----:B------:R-:W-:Y:S01]  /*ba70*/  HADD2.F32 R64, -RZ, R64.H0_H0 ;  /* 0x20000040ff407230 */ /* 0x000fe20000004100 */
[----:B------:R-:W-:-:S02]  /*ba80*/  FMUL R50, R63, R44 ;  /* 0x0000002c3f327220 */ /* 0x000fc40000400000 */
[----:B------:R-:W-:Y:S01]  /*ba90*/  FMUL R45, R46, R46 ;  /* 0x0000002e2e2d7220 */ /* 0x000fe20000400000 */
[--C-:B------:R-:W-:Y:S01]  /*baa0*/  HADD2.F32 R48, -RZ, R65.reuse.H0_H0 ;  /* 0x20000041ff307230 */ /* 0x100fe20000004100 */
[----:B------:R-:W-:Y:S02]  /*bab0*/  LOP3.LUT P6, RZ, R3, 0x4, RZ, 0xc0, !PT ;  /* 0x0000000403ff7812 */ /* 0x000fe400078cc0ff */
[----:B------:R-:W-:Y:S01]  /*bac0*/  FFMA R45, R64, R64, R45 ;  /* 0x00000040402d7223 */ /* 0x000fe2000000002d */
[----:B------:R-:W-:Y:S01]  /*bad0*/  F2FP.PACK_AB R7, R50, R7 ;  /* 0x000000073207723e */ /* 0x000fe200000000ff */
[----:B------:R-:W-:Y:S01]  /*bae0*/  HADD2.F32 R50, -RZ, R65.H1_H1 ;  /* 0x30000041ff327230 */ /* 0x000fe20000004100 */
[----:B------:R-:W-:Y:S01]  /*baf0*/  FMUL R47, R47, R44 ;  /* 0x0000002c2f2f7220 */ /* 0x000fe20000400000 */
[----:B------:R-:W-:Y:S01]  /*bb00*/  FFMA R45, R48, R48, R45 ;  /* 0x00000030302d7223 */ /* 0x000fe2000000002d */
[----:B------:R-:W-:-:S03]  /*bb10*/  HADD2.F32 R52, -RZ, R66.H0_H0 ;  /* 0x20000042ff347230 */ /* 0x000fc60000004100 */
[----:B------:R-:W-:Y:S01]  /*bb20*/  FFMA R45, R50, R50, R45 ;  /* 0x00000032322d7223 */ /* 0x000fe2000000002d */
[----:B------:R-:W-:Y:S01]  /*bb30*/  F2FP.PACK_AB R4, R47, R4 ;  /* 0x000000042f04723e */ /* 0x000fe200000000ff */
[----:B------:R-:W-:Y:S02]  /*bb40*/  HADD2.F32 R66, -RZ, R66.H1_H1 ;  /* 0x30000042ff427230 */ /* 0x000fe40000004100 */
[----:B------:R-:W-:Y:S02]  /*bb50*/  FFMA R45, R52, R52, R45 ;  /* 0x00000034342d7223 */ /* 0x000fe4000000002d */
[----:B------:R0:W-:Y:S02]  /*bb60*/  @!P6 STG.E.128 [R12.64], R4 ;  /* 0x000000040c00e986 */ /* 0x0001e4000c101d04 */
        /* <DEDUP_REMOVED lines=852> */
[----:B------:R-:W3:Y:S01]  /*f0b0*/  LDL.LU R177, [R1+0x1dc] ;  /* 0x0001dc0001b17983 */ /* 0x000ee20000300800 */
[----:B------:R-:W-:-:S04]  /*f0c0*/  @!P0 FMUL R63, R63, 16777216 ;  /* 0x4b8000003f3f8820 */ /* 0x000fc80000400000 */
[----:B------:R-:W0:Y:S01]  /*f0d0*/  MUFU.RCP R61, R63 ;  /* 0x0000003f003d7308 */ /* 0x000e220000001000 */
[----:B--2---:R-:W-:Y:S02]  /*f0e0*/  IADD3.X R9, R179, c[0x0][0x16c], RZ, P1, !PT ;  /* 0x00005b00b3097a10 */ /* 0x004fe40000ffe4ff */
[----:B------:R-:W2:Y:S01]  /*f0f0*/  LDL.LU R179, [R1+0x1d8] ;  /* 0x0001d80001b37983 */ /* 0x000ea20000300800 */
        /* <DEDUP_REMOVED lines=62> */
[----:B---3--:R-:W-:Y:S01]  /*f4e0*/  IADD3 R10, P1, R177, c[0x0][0x168], RZ ;  /* 0x00005a00b10a7a10 */ /* 0x008fe20007f3e0ff */
[--C-:B------:R-:W-:Y:S01]  /*f4f0*/  HADD2.F32 R66, -RZ, R137.reuse.H0_H0 ;  /* 0x20000089ff427230 */ /* 0x100fe20000004100 */
[----:B------:R-:W3:Y:S01]  /*f500*/  LDL.LU R177, [R1+0x1e4] ;  /* 0x0001e40001b17983 */ /* 0x000ee20000300800 */
[----:B------:R-:W-:Y:S01]  /*f510*/  FFMA R63, R136, R136, R63 ;  /* 0x00000088883f7223 */ /* 0x000fe2000000003f */
[----:B------:R-:W-:Y:S02]  /*f520*/  LOP3.LUT P6, RZ, R2, 0x80000000, RZ, 0xc0, !PT ;  /* 0x8000000002ff7812 */ /* 0x000fe400078cc0ff */
        /* <DEDUP_REMOVED lines=11> */
[----:B--2---:R-:W-:Y:S02]  /*f5e0*/  IADD3.X R11, R179, c[0x0][0x16c], RZ, P1, !PT ;  /* 0x00005b00b30b7a10 */ /* 0x004fe40000ffe4ff */
[----:B------:R-:W2:Y:S01]  /*f5f0*/  LDL.LU R179, [R1+0x1e0] ;  /* 0x0001e00001b37983 */ /* 0x000ea20000300800 */
[----:B0-----:R-:W-:-:S02]  /*f600*/  HADD2.F32 R4, -RZ, R139.H0_H0 ;  /* 0x2000008bff047230 */ /* 0x001fc40000004100 */
        /* <DEDUP_REMOVED lines=53> */
[----:B------:R-:W0:Y:S01]  /*f960*/  SHFL.BFLY PT, R4, R7, 0x4, 0x1f ;  /* 0x0c801f0007047f89 */ /* 0x000e2200000e0000 */
[----:B---3--:R-:W-:-:S03]  /*f970*/  IADD3 R12, P1, R177, c[0x0][0x168], RZ ;  /* 0x00005a00b10c7a10 */ /* 0x008fc60007f3e0ff */
[----:B------:R-:W3:Y:S01]  /*f980*/  LDL.LU R177, [R1+0x1ec] ;  /* 0x0001ec0001b17983 */ /* 0x000ee20000300800 */
[----:B--2---:R-:W-:-:S03]  /*f990*/  IADD3.X R13, R179, c[0x0][0x16c], RZ, P1, !PT ;  /* 0x00005b00b30d7a10 */ /* 0x004fc60000ffe4ff */
[----:B------:R-:W2:Y:S01]  /*f9a0*/  LDL.LU R179, [R1+0x1e8] ;  /* 0x0001e80001b37983 */ /* 0x000ea20000300800 */
        /* <DEDUP_REMOVED lines=55> */
[----:B---3--:R-:W-:Y:S02]  /*fd20*/  IADD3 R8, P1, R177, c[0x0][0x168], RZ ;  /* 0x00005a00b1087a10 */ /* 0x008fe40007f3e0ff */
[----:B------:R-:W-:Y:S01]  /*fd30*/  LOP3.LUT P6, RZ, R2, 0x10000000, RZ, 0xc0, !PT ;  /* 0x1000000002ff7812 */ /* 0x000fe200078cc0ff */
[----:B------:R-:W3:Y:S01]  /*fd40*/  LDL.LU R177, [R1+0x1f4] ;  /* 0x0001f40001b17983 */ /* 0x000ee20000300800 */
[----:B--2---:R-:W-:-:S03]  /*fd50*/  IADD3.X R9, R179, c[0x0][0x16c], RZ, P1, !PT ;  /* 0x00005b00b3097a10 */ /* 0x004fc60000ffe4ff */
[----:B------:R-:W2:Y:S04]  /*fd60*/  LDL.LU R179, [R1+0x1f0] ;  /* 0x0001f00001b37983 */ /* 0x000ea80000300800 */
[----:B------:R-:W4:Y:S01]  /*fd70*/  LDL.LU R180, [R1+0x21c] ;  /* 0x00021c0001b47983 */ /* 0x000f220000300800 */
        /* <DEDUP_REMOVED lines=15> */
[-C--:B------:R-:W-:Y:S01]  /*fe70*/  FMUL R72, R72, R65.reuse ;  /* 0x0000004148487220 */ /* 0x080fe20000400000 */
[----:B------:R-:W-:Y:S01]  /*fe80*/  F2FP.PACK_AB R5, R7, R68 ;  /* 0x000000440705723e */ /* 0x000fe200000000ff */
[----:B------:R-:W-:Y:S01]  /*fe90*/  FMUL R69, R146, R65 ;  /* 0x0000004192457220 */ /* 0x000fe20000400000 */
[----:B------:R-:W-:Y:S01]  /*fea0*/  F2FP.PACK_AB R7, R71, R66 ;  /* 0x000000424707723e */ /* 0x000fe200000000ff */
[----:B------:R-:W-:-:S02]  /*feb0*/  HADD2.F32 R66, -RZ, R148.H1_H1 ;  /* 0x30000094ff427230 */ /* 0x000fc40000004100 */
[----:B------:R-:W-:Y:S01]  /*fec0*/  HADD2.F32 R148, -RZ, R148.H0_H0 ;  /* 0x20000094ff947230 */ /* 0x000fe20000004100 */
[----:B------:R-:W-:Y:S02]  /*fed0*/  F2FP.PACK_AB R6, R69, R72 ;  /* 0x000000484506723e */ /* 0x000fe400000000ff */
[----:B------:R-:W-:Y:S01]  /*fee0*/  FMUL R69, R66, R66 ;  /* 0x0000004242457220 */ /* 0x000fe20000400000 */
[----:B------:R-:W-:-:S03]  /*fef0*/  HADD2.F32 R67, -RZ, R149.H0_H0 ;  /* 0x20000095ff437230 */ /* 0x000fc60000004100 */
[----:B------:R-:W-:Y:S01]  /*ff00*/  FFMA R68, R148, R148, R69 ;  /* 0x0000009494447223 */ /* 0x000fe20000000045 */
[----:B------:R-:W-:-:S03]  /*ff10*/  HADD2.F32 R149, -RZ, R149.H1_H1 ;  /* 0x30000095ff957230 */ /* 0x000fc60000004100 */
[----:B------:R-:W-:Y:S01]  /*ff20*/  FFMA R70, R67, R67, R68 ;  /* 0x0000004343467223 */ /* 0x000fe20000000044 */
[----:B------:R-:W-:-:S03]  /*ff30*/  HADD2.F32 R68, -RZ, R150.H0_H0 ;  /* 0x20000096ff447230 */ /* 0x000fc60000004100 */
[----:B------:R-:W-:Y:S01]  /*ff40*/  FFMA R69, R149, R149, R70 ;  /* 0x0000009595457223 */ /* 0x000fe20000000046 */
[----:B------:R-:W-:Y:S01]  /*ff50*/  HADD2.F32 R150, -RZ, R150.H1_H1 ;  /* 0x30000096ff967230 */ /* 0x000fe20000004100 */
[----:B------:R0:W-:Y:S02]  /*ff60*/  @!P6 STG.E.128 [R12.64], R4 ;  /* 0x000000040c00e986 */ /* 0x0001e4000c101d04 */
        /* <DEDUP_REMOVED lines=12> */
[----:B------:R-:W0:Y:S01]  /*10030*/  SHFL.BFLY PT, R70, R69, 0x1, 0x1f ;  /* 0x0c201f0045467f89 */ /* 0x000e2200000e0000 */
[--C-:B------:R-:W-:Y:S02]  /*10040*/  HADD2.F32 R5, -RZ, R152.reuse.H1_H1 ;  /* 0x30000098ff057230 */ /* 0x100fe40000004100 */
[----:B------:R-:W-:-:S03]  /*10050*/  HADD2.F32 R152, -RZ, R152.H0_H0 ;  /* 0x20000098ff987230 */ /* 0x000fc60000004100 */
[----:B------:R-:W-:Y:S01]  /*10060*/  FMUL R13, R5, R5 ;  /* 0x00000005050d7220 */ /* 0x000fe20000400000 */
[----:B------:R-:W-:-:S03]  /*10070*/  HADD2.F32 R12, -RZ, R153.H0_H0 ;  /* 0x20000099ff0c7230 */ /* 0x000fc60000004100 */
[----:B------:R-:W-:Y:S01]  /*10080*/  FFMA R13, R152, R152, R13 ;  /* 0x00000098980d7223 */ /* 0x000fe2000000000d */
[----:B------:R-:W-:Y:S01]  /*10090*/  HADD2.F32 R153, -RZ, R153.H1_H1 ;  /* 0x30000099ff997230 */ /* 0x000fe20000004100 */
[----:B0-----:R-:W-:-:S04]  /*100a0*/  FADD R70, R69, R70 ;  /* 0x0000004645467221 */ /* 0x001fc80000000000 */
[----:B------:R-:W-:-:S04]  /*100b0*/  FADD R70, R70, c[0x0][0x178] ;  /* 0x00005e0046467621 */ /* 0x000fc80000000000 */
[----:B------:R0:W1:Y:S02]  /*100c0*/  MUFU.SQRT R7, R70 ;  /* 0x0000004600077308 */ /* 0x0000640000002000 */
[----:B0-----:R-:W-:Y:S01]  /*100d0*/  FFMA R70, R12, R12, R13 ;  /* 0x0000000c0c467223 */ /* 0x001fe2000000000d */
        /* <DEDUP_REMOVED lines=13> */
[----:B------:R-:W0:Y:S01]  /*101b0*/  SHFL.BFLY PT, R73, R72, 0x2, 0x1f ;  /* 0x0c401f0048497f89 */ /* 0x000e2200000e0000 */
[--C-:B------:R-:W-:Y:S02]  /*101c0*/  HADD2.F32 R70, -RZ, R156.reuse.H1_H1 ;  /* 0x3000009cff467230 */ /* 0x100fe40000004100 */
[----:B------:R-:W-:Y:S01]  /*101d0*/  HADD2.F32 R156, -RZ, R156.H0_H0 ;  /* 0x2000009cff9c7230 */ /* 0x000fe20000004100 */
[----:B0-----:R-:W-:-:S05]  /*101e0*/  FADD R76, R72, R73 ;  /* 0x00000049484c7221 */ /* 0x001fca0000000000 */
[----:B------:R-:W0:Y:S01]  /*101f0*/  SHFL.BFLY PT, R73, R76, 0x1, 0x1f ;  /* 0x0c201f004c497f89 */ /* 0x000e2200000e0000 */
[----:B------:R-:W-:Y:S01]  /*10200*/  FMUL R75, R70, R70 ;  /* 0x00000046464b7220 */ /* 0x000fe20000400000 */
[----:B------:R-:W-:-:S03]  /*10210*/  HADD2.F32 R71, -RZ, R157.H0_H0 ;  /* 0x2000009dff477230 */ /* 0x000fc60000004100 */
[----:B------:R-:W-:Y:S01]  /*10220*/  FFMA R72, R156, R156, R75 ;  /* 0x0000009c9c487223 */ /* 0x000fe2000000004b */
[----:B------:R-:W-:Y:S01]  /*10230*/  HADD2.F32 R157, -RZ, R157.H1_H1 ;  /* 0x3000009dff9d7230 */ /* 0x000fe20000004100 */
[----:B0-----:R-:W-:Y:S02]  /*10240*/  FADD R73, R76, R73 ;  /* 0x000000494c497221 */ /* 0x001fe40000000000 */
[----:B------:R-:W-:Y:S01]  /*10250*/  FFMA R76, R71, R71, R72 ;  /* 0x00000047474c7223 */ /* 0x000fe20000000048 */
[--C-:B------:R-:W-:Y:S01]  /*10260*/  HADD2.F32 R72, -RZ, R158.reuse.H0_H0 ;  /* 0x2000009eff487230 */ /* 0x100fe20000004100 */
[----:B------:R-:W-:Y:S02]  /*10270*/  FADD R77, R73, c[0x0][0x178] ;  /* 0x00005e00494d7621 */ /* 0x000fe40000000000 */
[----:B------:R-:W-:Y:S01]  /*10280*/  FFMA R75, R157, R157, R76 ;  /* 0x0000009d9d4b7223 */ /* 0x000fe2000000004c */
[----:B------:R-:W-:Y:S01]  /*10290*/  HADD2.F32 R158, -RZ, R158.H1_H1 ;  /* 0x3000009eff9e7230 */ /* 0x000fe20000004100 */
[----:B------:R0:W5:Y:S02]  /*102a0*/  MUFU.SQRT R74, R77 ;  /* 0x0000004d004a7308 */ /* 0x0001640000002000 */
[----:B0-----:R-:W-:Y:S01]  /*102b0*/  FFMA R77, R72, R72, R75 ;  /* 0x00000048484d7223 */ /* 0x001fe2000000004b */
        /* <DEDUP_REMOVED lines=13> */
[----:B------:R-:W-:Y:S02]  /*10390*/  HADD2.F32 R160, -RZ, R160.H0_H0 ;  /* 0x200000a0ffa07230 */ /* 0x000fe40000004100 */
[--C-:B------:R-:W-:Y:S02]  /*103a0*/  HADD2.F32 R77, -RZ, R161.reuse.H0_H0 ;  /* 0x200000a1ff4d7230 */ /* 0x100fe40000004100 */
[----:B------:R-:W-:Y:S01]  /*103b0*/  HADD2.F32 R161, -RZ, R161.H1_H1 ;  /* 0x300000a1ffa17230 */ /* 0x000fe20000004100 */
[----:B0-----:R-:W-:-:S04]  /*103c0*/  FADD R79, R80, R79 ;  /* 0x0000004f504f7221 */ /* 0x001fc80000000000 */
[----:B------:R-:W-:Y:S01]  /*103d0*/  FADD R81, R79, c[0x0][0x178] ;  /* 0x00005e004f517621 */ /* 0x000fe20000000000 */
[----:B------:R-:W-:-:S04]  /*103e0*/  FMUL R79, R76, R76 ;  /* 0x0000004c4c4f7220 */ /* 0x000fc80000400000 */
[----:B------:R-:W-:-:S04]  /*103f0*/  FFMA R78, R160, R160, R79 ;  /* 0x000000a0a04e7223 */ /* 0x000fc8000000004f */
[----:B------:R-:W-:Y:S01]  /*10400*/  FFMA R80, R77, R77, R78 ;  /* 0x0000004d4d507223 */ /* 0x000fe2000000004e */
[----:B------:R-:W-:-:S03]  /*10410*/  HADD2.F32 R78, -RZ, R162.H0_H0 ;  /* 0x200000a2ff4e7230 */ /* 0x000fc60000004100 */
[----:B------:R-:W-:Y:S01]  /*10420*/  FFMA R79, R161, R161, R80 ;  /* 0x000000a1a14f7223 */ /* 0x000fe20000000050 */
[----:B------:R0:W1:Y:S01]  /*10430*/  MUFU.SQRT R97, R81 ;  /* 0x0000005100617308 */ /* 0x0000620000002000 */
[----:B------:R-:W-:Y:S02]  /*10440*/  HADD2.F32 R162, -RZ, R162.H1_H1 ;  /* 0x300000a2ffa27230 */ /* 0x000fe40000004100 */
        /* <DEDUP_REMOVED lines=20> */
[----:B------:R-:W-:Y:S01]  /*10590*/  FFMA R83, R164, R164, R83 ;  /* 0x000000a4a4537223 */ /* 0x000fe20000000053 */
[----:B------:R-:W-:-:S03]  /*105a0*/  HADD2.F32 R82, -RZ, R166.H0_H0 ;  /* 0x200000a6ff527230 */ /* 0x000fc60000004100 */
[----:B------:R-:W-:Y:S01]  /*105b0*/  FFMA R84, R80, R80, R83 ;  /* 0x0000005050547223 */ /* 0x000fe20000000053 */
[----:B------:R0:W1:Y:S03]  /*105c0*/  MUFU.SQRT R99, R85 ;  /* 0x0000005500637308 */ /* 0x0000660000002000 */
[----:B------:R-:W-:Y:S01]  /*105d0*/  FFMA R83, R165, R165, R84 ;  /* 0x000000a5a5537223 */ /* 0x000fe20000000054 */
[----:B------:R-:W-:-:S03]  /*105e0*/  HADD2.F32 R166, -RZ, R166.H1_H1 ;  /* 0x300000a6ffa67230 */ /* 0x000fc60000004100 */
        /* <DEDUP_REMOVED lines=32> */
[----:B------:R-:W0:Y:S01]  /*107f0*/  SHFL.BFLY PT, R89, R88, 0x8, 0x1f ;  /* 0x0d001f0058597f89 */ /* 0x000e2200000e0000 */
[----:B---3--:R-:W-:-:S03]  /*10800*/  IADD3 R10, P1, R177, c[0x0][0x168], RZ ;  /* 0x00005a00b10a7a10 */ /* 0x008fc60007f3e0ff */
[----:B------:R-:W3:Y:S01]  /*10810*/  LDL.LU R177, [R1+0x1c] ;  /* 0x00001c0001b17983 */ /* 0x000ee20000300800 */
[----:B--2---:R-:W-:-:S03]  /*10820*/  IADD3.X R11, R179, c[0x0][0x16c], RZ, P1, !PT ;  /* 0x00005b00b30b7a10 */ /* 0x004fc60000ffe4ff */
[----:B------:R-:W2:Y:S01]  /*10830*/  LDL.LU R179, [R1+0x18] ;  /* 0x0000180001b37983 */ /* 0x000ea20000300800 */
[----:B0-----:R-:W-:Y:S01]  /*10840*/  FADD R89, R88, R89 ;  /* 0x0000005958597221 */ /* 0x001fe20000000000 */
[C---:B-1----:R-:W-:Y:S02]  /*10850*/  FSETP.GT.AND P0, PT, R7.reuse, 8.50705917302346158658e+37, PT ;  /* 0x7e8000000700780b */ /* 0x042fe40003f04000 */
[----:B------:R-:W0:Y:S04]  /*10860*/  S2R R181, SR_CTAID.X ;  /* 0x0000000000b57919 */ /* 0x000e280000002500 */
[----:B------:R-:W1:Y:S01]  /*10870*/  SHFL.BFLY PT, R90, R89, 0x4, 0x1f ;  /* 0x0c801f00595a7f89 */ /* 0x000e6200000e0000 */
[----:B------:R-:W-:Y:S02]  /*10880*/  FSETP.GEU.AND P5, PT, R7, 1.175494350822287508e-38, PT ;  /* 0x008000000700780b */ /* 0x000fe40003fae000 */
[----:B-----5:R-:W-:Y:S01]  /*10890*/  FSETP.GEU.AND P4, PT, R74, 1.175494350822287508e-38, PT ;  /* 0x008000004a00780b */ /* 0x020fe20003f8e000 */
[----:B------:R-:W5:Y:S01]  /*108a0*/  LDL.LU R187, [R1+0x1fc] ;  /* 0x0001fc0001bb7983 */ /* 0x000f620000300800 */
[----:B-1----:R-:W-:Y:S01]  /*108b0*/  FADD R90, R89, R90 ;  /* 0x0000005a595a7221 */ /* 0x002fe20000000000 */
[--C-:B------:R-:W-:Y:S01]  /*108c0*/  HADD2.F32 R88, -RZ, R248.reuse.H1_H1 ;  /* 0x300000f8ff587230 */ /* 0x100fe20000004100 */
[----:B------:R-:W-:Y:S01]  /*108d0*/  @P0 FMUL R7, R7, 0.25 ;  /* 0x3e80000007070820 */ /* 0x000fe20000400000 */
[----:B------:R-:W-:Y:S01]  /*108e0*/  FSEL R6, R178, 1, P0 ;  /* 0x3f800000b2067808 */ /* 0x000fe20000000000 */
[----:B------:R-:W2:Y:S04]  /*108f0*/  LDL.LU R186, [R1+0x1f8] ;  /* 0x0001f80001ba7983 */ /* 0x000ea80000300800 */
[----:B------:R-:W1:Y:S01]  /*10900*/  SHFL.BFLY PT, R91, R90, 0x2, 0x1f ;  /* 0x0c401f005a5b7f89 */ /* 0x000e6200000e0000 */
[----:B------:R-:W-:-:S02]  /*10910*/  HADD2.F32 R248, -RZ, R248.H0_H0 ;  /* 0x200000f8fff87230 */ /* 0x000fc40000004100 */
[--C-:B------:R-:W-:Y:S01]  /*10920*/  HADD2.F32 R89, -RZ, R249.reuse.H0_H0 ;  /* 0x200000f9ff597230 */ /* 0x100fe20000004100 */
[----:B------:R-:W-:Y:S01]  /*10930*/  FSETP.GT.AND P0, PT, R74, 8.50705917302346158658e+37, PT ;  /* 0x7e8000004a00780b */ /* 0x000fe20003f04000 */
[----:B------:R-:W5:Y:S01]  /*10940*/  LDL.LU R185, [R1+0x204] ;  /* 0x0002040001b97983 */ /* 0x000f620000300800 */
[----:B-1----:R-:W-:Y:S01]  /*10950*/  FADD R92, R90, R91 ;  /* 0x0000005b5a5c7221 */ /* 0x002fe20000000000 */
[----:B------:R-:W-:-:S10]  /*10960*/  HADD2.F32 R249, -RZ, R249.H1_H1 ;  /* 0x300000f9fff97230 */ /* 0x000fd40000004100 */
[----:B------:R-:W-:Y:S01]  /*10970*/  @P0 FMUL R74, R74, 0.25 ;  /* 0x3e8000004a4a0820 */ /* 0x000fe20000400000 */
[----:B------:R-:W-:Y:S01]  /*10980*/  FSEL R73, R178, 1, P0 ;  /* 0x3f800000b2497808 */ /* 0x000fe20000000000 */
[----:B------:R-:W5:Y:S04]  /*10990*/  LDL.LU R184, [R1+0x200] ;  /* 0x0002000001b87983 */ /* 0x000f680000300800 */
[----:B------:R-:W1:Y:S01]  /*109a0*/  SHFL.BFLY PT, R91, R92, 0x1, 0x1f ;  /* 0x0c201f005c5b7f89 */ /* 0x000e6200000e0000 */
[C---:B------:R-:W-:Y:S02]  /*109b0*/  FSETP.GT.AND P0, PT, R97.reuse, 8.50705917302346158658e+37, PT ;  /* 0x7e8000006100780b */ /* 0x040fe40003f04000 */
[----:B------:R-:W-:Y:S02]  /*109c0*/  FSETP.GEU.AND P3, PT, R97, 1.175494350822287508e-38, PT ;  /* 0x008000006100780b */ /* 0x000fe40003f6e000 */
[----:B------:R-:W-:-:S02]  /*109d0*/  FSETP.GEU.AND P2, PT, R99, 1.175494350822287508e-38, PT ;  /* 0x008000006300780b */ /* 0x000fc40003f4e000 */
[----:B------:R-:W-:Y:S02]  /*109e0*/  P2R R94, PR, RZ, 0x20 ;  /* 0x00000020ff5e7803 */ /* 0x000fe40000000000 */
[----:B------:R-:W-:Y:S01]  /*109f0*/  FSETP.GEU.AND P1, PT, R100, 1.175494350822287508e-38, PT ;  /* 0x008000006400780b */ /* 0x000fe20003f2e000 */
[----:B------:R-:W-:Y:S01]  /*10a00*/  @!P4 FMUL R74, R74, 16777216 ;  /* 0x4b8000004a4ac820 */ /* 0x000fe20000400000 */
[----:B------:R-:W-:Y:S01]  /*10a10*/  @!P4 FMUL R73, R73, 16777216 ;  /* 0x4b8000004949c820 */ /* 0x000fe20000400000 */
[----:B0-----:R-:W-:Y:S01]  /*10a20*/  SHF.L.U32 R181, R181, 0x7, RZ ;  /* 0x00000007b5b57819 */ /* 0x001fe200000006ff */
[----:B------:R-:W5:Y:S01]  /*10a30*/  LDL.LU R183, [R1+0x20c] ;  /* 0x00020c0001b77983 */ /* 0x000f620000300800 */
[----:B-1----:R-:W-:Y:S01]  /*10a40*/  FADD R91, R92, R91 ;  /* 0x0000005b5c5b7221 */ /* 0x002fe20000000000 */
[----:B------:R-:W-:Y:S01]  /*10a50*/  @P0 FMUL R97, R97, 0.25 ;  /* 0x3e80000061610820 */ /* 0x000fe20000400000 */
[----:B------:R-:W-:Y:S01]  /*10a60*/  FSEL R104, R178, 1, P0 ;  /* 0x3f800000b2687808 */ /* 0x000fe20000000000 */
[----:B------:R-:W-:Y:S01]  /*10a70*/  MUFU.RCP R74, R74 ;  /* 0x0000004a004a7308 */ /* 0x000fe20000001000 */
[----:B------:R-:W-:Y:S01]  /*10a80*/  FADD R93, R91, c[0x0][0x178] ;  /* 0x00005e005b5d7621 */ /* 0x000fe20000000000 */
[----:B------:R-:W-:Y:S01]  /*10a90*/  FMUL R91, R88, R88 ;  /* 0x00000058585b7220 */ /* 0x000fe20000400000 */
[----:B------:R-:W5:Y:S03]  /*10aa0*/  LDL.LU R182, [R1+0x208] ;  /* 0x0002080001b67983 */ /* 0x000f660000300800 */
        /* <DEDUP_REMOVED lines=19> */
[----:B------:R-:W-:-:S04]  /*10be0*/  FSETP.GT.AND P0, PT, R99, 8.50705917302346158658e+37, PT ;  /* 0x7e8000006300780b */ /* 0x000fc80003f04000 */
[----:B------:R-:W-:Y:S01]  /*10bf0*/  FSEL R106, R178, 1, P0 ;  /* 0x3f800000b26a7808 */ /* 0x000fe20000000000 */
[----:B0-----:R-:W-:-:S04]  /*10c00*/  FADD R98, R95, R98 ;  /* 0x000000625f627221 */ /* 0x001fc80000000000 */
[----:B------:R-:W-:-:S04]  /*10c10*/  FADD R98, R98, c[0x0][0x178] ;  /* 0x00005e0062627621 */ /* 0x000fc80000000000 */
[----:B------:R-:W0:Y:S01]  /*10c20*/  MUFU.SQRT R102, R98 ;  /* 0x0000006200667308 */ /* 0x000e220000002000 */
[----:B------:R-:W-:Y:S01]  /*10c30*/  @P0 FMUL R99, R99, 0.25 ;  /* 0x3e80000063630820 */ /* 0x000fe20000400000 */
[----:B------:R-:W-:Y:S02]  /*10c40*/  FSETP.GT.AND P0, PT, R100, 8.50705917302346158658e+37, PT ;  /* 0x7e8000006400780b */ /* 0x000fe40003f04000 */
[----:B-1----:R-:W-:Y:S02]  /*10c50*/  FSETP.GT.AND P6, PT, R101, 8.50705917302346158658e+37, PT ;  /* 0x7e8000006500780b */ /* 0x002fe40003fc4000 */
[----:B------:R-:W-:Y:S02]  /*10c60*/  FSEL R103, R178, 1, P0 ;  /* 0x3f800000b2677808 */ /* 0x000fe40000000000 */
[----:B0-----:R-:W-:-:S07]  /*10c70*/  FSETP.GT.AND P5, PT, R102, 8.50705917302346158658e+37, PT ;  /* 0x7e8000006600780b */ /* 0x001fce0003fa4000 */
[----:B------:R-:W-:Y:S01]  /*10c80*/  @P0 FMUL R100, R100, 0.25 ;  /* 0x3e80000064640820 */ /* 0x000fe20000400000 */
[C---:B------:R-:W-:Y:S01]  /*10c90*/  FSETP.GEU.AND P0, PT, R101.reuse, 1.175494350822287508e-38, PT ;  /* 0x008000006500780b */ /* 0x040fe20003f0e000 */
[----:B------:R-:W-:Y:S01]  /*10ca0*/  @P6 FMUL R101, R101, 0.25 ;  /* 0x3e80000065656820 */ /* 0x000fe20000400000 */
[----:B------:R-:W-:Y:S02]  /*10cb0*/  FSEL R108, R178, 1, P6 ;  /* 0x3f800000b26c7808 */ /* 0x000fe40003000000 */
[----:B------:R-:W-:Y:S02]  /*10cc0*/  FSETP.GEU.AND P6, PT, R102, 1.175494350822287508e-38, PT ;  /* 0x008000006600780b */ /* 0x000fe40003fce000 */
[----:B------:R-:W-:Y:S01]  /*10cd0*/  FSEL R93, R178, 1, P5 ;  /* 0x3f800000b25d7808 */ /* 0x000fe20002800000 */
[----:B------:R-:W-:Y:S01]  /*10ce0*/  @P5 FMUL R102, R102, 0.25 ;  /* 0x3e80000066665820 */ /* 0x000fe20000400000 */
[----:B------:R-:W-:Y:S01]  /*10cf0*/  ISETP.NE.AND P5, PT, R94, RZ, PT ;  /* 0x000000ff5e00720c */ /* 0x000fe20003fa5270 */
[----:B------:R-:W0:-:S12]  /*10d00*/  S2R R178, SR_TID.X ;  /* 0x0000000000b27919 */ /* 0x000e180000002100 */
[----:B------:R-:W-:-:S06]  /*10d10*/  @!P5 FMUL R7, R7, 16777216 ;  /* 0x4b8000000707d820 */ /* 0x000fcc0000400000 */
[----:B------:R-:W1:Y:S01]  /*10d20*/  MUFU.RCP R7, R7 ;  /* 0x0000000700077308 */ /* 0x000e620000001000 */
[----:B------:R-:W-:Y:S01]  /*10d30*/  @!P5 FMUL R6, R6, 16777216 ;  /* 0x4b8000000606d820 */ /* 0x000fe20000400000 */
[----:B------:R-:W-:Y:S01]  /*10d40*/  FMUL R92, R74, R73 ;  /* 0x000000494a5c7220 */ /* 0x000fe20000400000 */
[----:B0-----:R-:W-:-:S04]  /*10d50*/  SHF.R.U32.HI R73, RZ, 0x2, R178 ;  /* 0x00000002ff497819 */ /* 0x001fc800000116b2 */
[----:B------:R-:W-:Y:S01]  /*10d60*/  LOP3.LUT R73, R73, 0x4, RZ, 0xc0, !PT ;  /* 0x0000000449497812 */ /* 0x000fe200078ec0ff */
[----:B-1----:R-:W-:Y:S01]  /*10d70*/  FMUL R105, R7, R6 ;  /* 0x0000000607697220 */ /* 0x002fe20000400000 */
[----:B------:R-:W-:-:S03]  /*10d80*/  SHF.L.U32 R6, R178, 0x2, RZ ;  /* 0x00000002b2067819 */ /* 0x000fc600000006ff */
[----:B----4-:R0:W-:Y:S01]  /*10d90*/  STS [R73], R180 ;  /* 0x000000b449007388 */ /* 0x0101e20000000800 */
[----:B------:R-:W-:-:S03]  /*10da0*/  LOP3.LUT R95, R181, 0x7c, R6, 0xf8, !PT ;  /* 0x0000007cb55f7812 */ /* 0x000fc600078ef806 */
[----:B------:R-:W4:Y:S04]  /*10db0*/  LDL.LU R181, [R1+0x214] ;  /* 0x0002140001b57983 */ /* 0x000f280000300800 */
[----:B0-----:R-:W4:Y:S04]  /*10dc0*/  LDL.LU R180, [R1+0x218] ;  /* 0x0002180001b47983 */ /* 0x001f280000300800 */
[----:B---3--:R0:W-:Y:S04]  /*10dd0*/  STS [R73+0x8], R177 ;  /* 0x000008b149007388 */ /* 0x0081e80000000800 */
[----:B--2---:R1:W-:Y:S04]  /*10de0*/  STS [R73+0x10], R179 ;  /* 0x000010b349007388 */ /* 0x0043e80000000800 */
[----:B0-----:R-:W2:Y:S04]  /*10df0*/  LDL.LU R177, [R1+0x210] ;  /* 0x0002100001b17983 */ /* 0x001ea80000300800 */
[----:B-1----:R-:W3:Y:S01]  /*10e00*/  LDL.LU R179, [R1+0xf4] ;  /* 0x0000f40001b37983 */ /* 0x002ee20000300800 */
[----:B------:R-:W-:Y:S01]  /*10e10*/  @!P3 FMUL R97, R97, 16777216 ;  /* 0x4b8000006161b820 */ /* 0x000fe20000400000 */
[----:B------:R-:W-:Y:S01]  /*10e20*/  LOP3.LUT P4, RZ, R3, 0x2000000, RZ, 0xc0, !PT ;  /* 0x0200000003ff7812 */ /* 0x000fe2000788c0ff */
[----:B------:R-:W-:Y:S01]  /*10e30*/  @!P2 FMUL R99, R99, 16777216 ;  /* 0x4b8000006363a820 */ /* 0x000fe20000400000 */
[----:B------:R-:W-:Y:S01]  /*10e40*/  LOP3.LUT P5, RZ, R3, 0x1000000, RZ, 0xc0, !PT ;  /* 0x0100000003ff7812 */ /* 0x000fe200078ac0ff */
[----:B------:R0:W-:Y:S01]  /*10e50*/  STS [R73+0x28], R14 ;  /* 0x0000280e49007388 */ /* 0x0001e20000000800 */
[-C--:B------:R-:W-:Y:S01]  /*10e60*/  FMUL R148, R148, R105.reuse ;  /* 0x0000006994947220 */ /* 0x080fe20000400000 */
[----:B------:R-:W1:Y:S01]  /*10e70*/  MUFU.RCP R97, R97 ;  /* 0x0000006100617308 */ /* 0x000e620000001000 */
[-C--:B------:R-:W-:Y:S01]  /*10e80*/  FMUL R7, R66, R105.reuse ;  /* 0x0000006942077220 */ /* 0x080fe20000400000 */
[----:B------:R0:W-:Y:S01]  /*10e90*/  STS [R73+0x30], R15 ;  /* 0x0000300f49007388 */ /* 0x0001e20000000800 */
[-C--:B------:R-:W-:Y:S01]  /*10ea0*/  FMUL R67, R67, R105.reuse ;  /* 0x0000006943437220 */ /* 0x080fe20000400000 */
[-C--:B------:R-:W-:Y:S01]  /*10eb0*/  FMUL R6, R149, R105.reuse ;  /* 0x0000006995067220 */ /* 0x080fe20000400000 */
[----:B------:R-:W-:Y:S01]  /*10ec0*/  @!P1 FMUL R100, R100, 16777216 ;  /* 0x4b80000064649820 */ /* 0x000fe20000400000 */
[----:B------:R1:W-:Y:S01]  /*10ed0*/  STS [R73+0x38], R16 ;  /* 0x0000381049007388 */ /* 0x0003e20000000800 */
[-C--:B------:R-:W-:Y:S01]  /*10ee0*/  FMUL R68, R68, R105.reuse ;  /* 0x0000006944447220 */ /* 0x080fe20000400000 */
[-C--:B0-----:R-:W-:Y:S01]  /*10ef0*/  FMUL R14, R4, R105.reuse ;  /* 0x00000069040e7220 */ /* 0x081fe20000400000 */
[-C--:B------:R-:W-:Y:S01]  /*10f00*/  FMUL R151, R151, R105.reuse ;  /* 0x0000006997977220 */ /* 0x080fe20000400000 */
[----:B------:R0:W-:Y:S01]  /*10f10*/  STS [R73+0x40], R17 ;  /* 0x0000401149007388 */ /* 0x0001e20000000800 */
[----:B------:R-:W-:Y:S01]  /*10f20*/  @!P0 FMUL R101, R101, 16777216 ;  /* 0x4b80000065658820 */ /* 0x000fe20000400000 */
[----:B------:R-:W-:Y:S01]  /*10f30*/  FMUL R15, R150, R105 ;  /* 0x00000069960f7220 */ /* 0x000fe20000400000 */
[-C--:B------:R-:W-:Y:S01]  /*10f40*/  FMUL R152, R152, R92.reuse ;  /* 0x0000005c98987220 */ /* 0x080fe20000400000 */
[----:B------:R0:W-:Y:S01]  /*10f50*/  STS [R73+0x48], R18 ;  /* 0x0000481249007388 */ /* 0x0001e20000000800 */
[-C--:B------:R-:W-:Y:S01]  /*10f60*/  FMUL R153, R153, R92.reuse ;  /* 0x0000005c99997220 */ /* 0x080fe20000400000 */
[-C--:B-1----:R-:W-:Y:S01]  /*10f70*/  FMUL R16, R12, R92.reuse ;  /* 0x0000005c0c107220 */ /* 0x082fe20000400000 */
[-C--:B------:R-:W-:Y:S01]  /*10f80*/  FMUL R69, R69, R92.reuse ;  /* 0x0000005c45457220 */ /* 0x080fe20000400000 */
[----:B------:R1:W-:Y:S01]  /*10f90*/  STS [R73+0x50], R19 ;  /* 0x0000501349007388 */ /* 0x0003e20000000800 */
[----:B------:R-:W-:Y:S01]  /*10fa0*/  @!P6 FMUL R102, R102, 16777216 ;  /* 0x4b8000006666e820 */ /* 0x000fe20000400000 */
[----:B0-----:R-:W-:-:S02]  /*10fb0*/  FMUL R17, R5, R92 ;  /* 0x0000005c05117220 */ /* 0x001fc40000400000 */
[----:B------:R0:W-:Y:S01]  /*10fc0*/  STS [R73+0x58], R20 ;  /* 0x0000581449007388 */ /* 0x0001e20000000800 */
[----:B------:R-:W-:Y:S01]  /*10fd0*/  FMUL R18, R13, R92 ;  /* 0x0000005c0d127220 */ /* 0x000fe20000400000 */
[----:B------:R-:W-:Y:S01]  /*10fe0*/  F2FP.PACK_AB R4, R7, R148 ;  /* 0x000000940704723e */ /* 0x000fe200000000ff */
[-C--:B-1----:R-:W-:Y:S01]  /*10ff0*/  FMUL R19, R154, R92.reuse ;  /* 0x0000005c9a137220 */ /* 0x082fe20000400000 */
[----:B------:R-:W-:Y:S01]  /*11000*/  F2FP.PACK_AB R5, R6, R67 ;  /* 0x000000430605723e */ /* 0x000fe200000000ff */
[----:B0-----:R-:W-:Y:S01]  /*11010*/  FMUL R20, R155, R92 ;  /* 0x0000005c9b147220 */ /* 0x001fe20000400000 */
[----:B------:R-:W0:Y:S01]  /*11020*/  MUFU.RCP R99, R99 ;  /* 0x0000006300637308 */ /* 0x000e220000001000 */
[----:B------:R-:W-:Y:S02]  /*11030*/  F2FP.PACK_AB R6, R15, R68 ;  /* 0x000000440f06723e */ /* 0x000fe400000000ff */
[----:B------:R-:W-:Y:S02]  /*11040*/  F2FP.PACK_AB R7, R151, R14 ;  /* 0x0000000e9707723e */ /* 0x000fe400000000ff */
[----:B------:R-:W-:-:S02]  /*11050*/  F2FP.PACK_AB R12, R17, R152 ;  /* 0x00000098110c723e */ /* 0x000fc400000000ff */
[----:B------:R-:W-:Y:S01]  /*11060*/  F2FP.PACK_AB R13, R153, R16 ;  /* 0x00000010990d723e */ /* 0x000fe200000000ff */
[----:B------:R-:W1:Y:S01]  /*11070*/  MUFU.RCP R100, R100 ;  /* 0x0000006400647308 */ /* 0x000e620000001000 */
[----:B------:R-:W-:Y:S02]  /*11080*/  F2FP.PACK_AB R14, R19, R18 ;  /* 0x00000012130e723e */ /* 0x000fe400000000ff */
[----:B------:R-:W-:Y:S01]  /*11090*/  F2FP.PACK_AB R15, R20, R69 ;  /* 0x00000045140f723e */ /* 0x000fe200000000ff */
[----:B------:R-:W-:Y:S01]  /*110a0*/  @!P3 FMUL R104, R104, 16777216 ;  /* 0x4b8000006868b820 */ /* 0x000fe20000400000 */
[----:B------:R-:W-:Y:S03]  /*110b0*/  @!P4 STG.E.128 [R8.64], R4 ;  /* 0x000000040800c986 */ /* 0x000fe6000c101d04 */
[----:B------:R-:W0:Y:S01]  /*110c0*/  MUFU.RCP R101, R101 ;  /* 0x0000006500657308 */ /* 0x000e220000001000 */
[----:B------:R-:W-:Y:S01]  /*110d0*/  @!P5 STG.E.128 [R10.64], R12 ;  /* 0x0000000c0a00d986 */ /* 0x000fe2000c101d04 */
[----:B------:R-:W-:Y:S01]  /*110e0*/  @!P0 FMUL R108, R108, 16777216 ;  /* 0x4b8000006c6c8820 */ /* 0x000fe20000400000 */
[----:B------:R-:W-:-:S05]  /*110f0*/  LOP3.LUT P5, RZ, R2, 0x4000000, RZ, 0xc0, !PT ;  /* 0x0400000002ff7812 */ /* 0x000fca00078ac0ff */
[----:B------:R-:W0:Y:S01]  /*11100*/  MUFU.RCP R102, R102 ;  /* 0x0000006600667308 */ /* 0x000e220000001000 */
[----:B-----5:R-:W-:Y:S01]  /*11110*/  IADD3 R2, P0, R187, c[0x0][0x168], RZ ;  /* 0x00005a00bb027a10 */ /* 0x020fe20007f1e0ff */
[----:B------:R-:W-:Y:S01]  /*11120*/  @!P1 FMUL R103, R103, 16777216 ;  /* 0x4b80000067679820 */ /* 0x000fe20000400000 */
[----:B------:R-:W-:Y:S01]  /*11130*/  FMUL R104, R97, R104 ;  /* 0x0000006861687220 */ /* 0x000fe20000400000 */
[----:B------:R-:W-:Y:S01]  /*11140*/  @!P2 FMUL R106, R106, 16777216 ;  /* 0x4b8000006a6aa820 */ /* 0x000fe20000400000 */
[C---:B------:R-:W-:Y:S01]  /*11150*/  LOP3.LUT P1, RZ, R3.reuse, 0x800000, RZ, 0xc0, !PT ;  /* 0x0080000003ff7812 */ /* 0x040fe2000782c0ff */
[----:B------:R5:W-:Y:S01]  /*11160*/  STS [R73+0x60], R21 ;  /* 0x0000601549007388 */ /* 0x000be20000000800 */
[C---:B------:R-:W-:Y:S02]  /*11170*/  LOP3.LUT P3, RZ, R3.reuse, 0x200000, RZ, 0xc0, !PT ;  /* 0x0020000003ff7812 */ /* 0x040fe4000786c0ff */
[C---:B------:R-:W-:Y:S01]  /*11180*/  LOP3.LUT P2, RZ, R3.reuse, 0x400000, RZ, 0xc0, !PT ;  /* 0x0040000003ff7812 */ /* 0x040fe2000784c0ff */
[----:B------:R0:W-:Y:S01]  /*11190*/  STS [R73+0x68], R22 ;  /* 0x0000681649007388 */ /* 0x0001e20000000800 */
[----:B------:R-:W-:Y:S01]  /*111a0*/  LOP3.LUT P4, RZ, R3, 0x100000, RZ, 0xc0, !PT ;  /* 0x0010000003ff7812 */ /* 0x000fe2000788c0ff */
[-C--:B------:R-:W-:Y:S01]  /*111b0*/  FMUL R156, R156, R104.reuse ;  /* 0x000000689c9c7220 */ /* 0x080fe20000400000 */
[----:B------:R-:W-:Y:S01]  /*111c0*/  IADD3.X R3, R186, c[0x0][0x16c], RZ, P0, !PT ;  /* 0x00005b00ba037a10 */ /* 0x000fe200007fe4ff */
[----:B------:R1:W-:Y:S01]  /*111d0*/  STS [R73+0x108], R42 ;  /* 0x0001082a49007388 */ /* 0x0003e20000000800 */
[-C--:B------:R-:W-:Y:S01]  /*111e0*/  FMUL R71, R71, R104.reuse ;  /* 0x0000006847477220 */ /* 0x080fe20000400000 */
[-C--:B-----5:R-:W-:Y:S01]  /*111f0*/  FMUL R21, R70, R104.reuse ;  /* 0x0000006846157220 */ /* 0x0a0fe20000400000 */
[-C--:B------:R-:W-:Y:S01]  /*11200*/  FMUL R72, R72, R104.reuse ;  /* 0x0000006848487220 */ /* 0x080fe20000400000 */
[----:B------:R5:W-:Y:S01]  /*11210*/  STS [R73+0x110], R43 ;  /* 0x0001102b49007388 */ /* 0x000be20000000800 */
[-C--:B------:R-:W-:Y:S01]  /*11220*/  FMUL R75, R75, R104.reuse ;  /* 0x000000684b4b7220 */ /* 0x080fe20000400000 */
[-C--:B0-----:R-:W-:Y:S01]  /*11230*/  FMUL R22, R157, R104.reuse ;  /* 0x000000689d167220 */ /* 0x081fe20000400000 */
[----:B------:R-:W-:Y:S01]  /*11240*/  IADD3 R16, P0, R185, c[0x0][0x168], RZ ;  /* 0x00005a00b9107a10 */ /* 0x000fe20007f1e0ff */
[----:B------:R-:W-:Y:S01]  /*11250*/  @!P6 FMUL R93, R93, 16777216 ;  /* 0x4b8000005d5de820 */ /* 0x000fe20000400000 */
[----:B-1----:R-:W-:Y:S01]  /*11260*/  FMUL R42, R159, R104 ;  /* 0x000000689f2a7220 */ /* 0x002fe20000400000 */
[----:B------:R-:W-:Y:S01]  /*11270*/  FMUL R106, R99, R106 ;  /* 0x0000006a636a7220 */ /* 0x000fe20000400000 */
[----:B-----5:R-:W-:Y:S01]  /*11280*/  FMUL R43, R158, R104 ;  /* 0x000000689e2b7220 */ /* 0x020fe20000400000 */
[----:B------:R-:W-:Y:S01]  /*11290*/  FMUL R94, R100, R103 ;  /* 0x00000067645e7220 */ /* 0x000fe20000400000 */
[----:B------:R-:W-:Y:S01]  /*112a0*/  IADD3.X R17, R184, c[0x0][0x16c], RZ, P0, !PT ;  /* 0x00005b00b8117a10 */ /* 0x000fe200007fe4ff */
[----:B------:R-:W-:Y:S01]  /*112b0*/  FMUL R108, R101, R108 ;  /* 0x0000006c656c7220 */ /* 0x000fe20000400000 */
[----:B------:R-:W-:Y:S01]  /*112c0*/  F2FP.PACK_AB R156, R21, R156 ;  /* 0x0000009c159c723e */ /* 0x000fe200000000ff */
[----:B------:R0:W-:Y:S01]  /*112d0*/  STS [R73+0x118], R44 ;  /* 0x0001182c49007388 */ /* 0x0001e20000000800 */
[----:B------:R-:W-:Y:S01]  /*112e0*/  F2FP.PACK_AB R157, R22, R71 ;  /* 0x00000047169d723e */ /* 0x000fe200000000ff */
[----:B------:R-:W-:Y:S01]  /*112f0*/  FMUL R102, R102, R93 ;  /* 0x0000005d66667220 */ /* 0x000fe20000400000 */
[----:B------:R-:W-:Y:S01]  /*11300*/  F2FP.PACK_AB R158, R43, R72 ;  /* 0x000000482b9e723e */ /* 0x000fe200000000ff */
[----:B------:R1:W-:Y:S01]  /*11310*/  STS [R73+0x120], R45 ;  /* 0x0001202d49007388 */ /* 0x0003e20000000800 */
[----:B------:R-:W-:-:S02]  /*11320*/  F2FP.PACK_AB R159, R42, R75 ;  /* 0x0000004b2a9f723e */ /* 0x000fc400000000ff */
[----:B------:R-:W-:Y:S01]  /*11330*/  IADD3 R4, P0, R183, c[0x0][0x168], RZ ;  /* 0x00005a00b7047a10 */ /* 0x000fe20007f1e0ff */
[----:B------:R5:W-:Y:S01]  /*11340*/  STS [R73+0x128], R46 ;  /* 0x0001282e49007388 */ /* 0x000be20000000800 */
[-C--:B------:R-:W-:Y:S01]  /*11350*/  FMUL R160, R160, R106.reuse ;  /* 0x0000006aa0a07220 */ /* 0x080fe20000400000 */
[-C--:B------:R-:W-:Y:S01]  /*11360*/  FMUL R77, R77, R106.reuse ;  /* 0x0000006a4d4d7220 */ /* 0x080fe20000400000 */
[-C--:B0-----:R-:W-:Y:S01]  /*11370*/  FMUL R44, R161, R106.reuse ;  /* 0x0000006aa12c7220 */ /* 0x081fe20000400000 */
[----:B------:R0:W-:Y:S01]  /*11380*/  STS [R73+0x130], R47 ;  /* 0x0001302f49007388 */ /* 0x0001e20000000800 */
[-C--:B------:R-:W-:Y:S01]  /*11390*/  FMUL R78, R78, R106.reuse ;  /* 0x0000006a4e4e7220 */ /* 0x080fe20000400000 */
[-C--:B-1----:R-:W-:Y:S01]  /*113a0*/  FMUL R45, R76, R106.reuse ;  /* 0x0000006a4c2d7220 */ /* 0x082fe20000400000 */
[----:B------:R-:W-:Y:S01]  /*113b0*/  FMUL R79, R79, R106 ;  /* 0x0000006a4f4f7220 */ /* 0x000fe20000400000 */
[----:B------:R1:W-:Y:S01]  /*113c0*/  STS [R73+0x18], R0 ;  /* 0x0000180049007388 */ /* 0x0003e20000000800 */
[----:B------:R-:W-:Y:S01]  /*113d0*/  FMUL R164, R164, R94 ;  /* 0x0000005ea4a47220 */ /* 0x000fe20000400000 */
[----:B-----5:R-:W-:Y:S01]  /*113e0*/  FMUL R46, R163, R106 ;  /* 0x0000006aa32e7220 */ /* 0x020fe20000400000 */
[-C--:B------:R-:W-:Y:S01]  /*113f0*/  FMUL R81, R81, R94.reuse ;  /* 0x0000005e51517220 */ /* 0x080fe20000400000 */
[----:B------:R5:W-:Y:S01]  /*11400*/  STS [R73+0x138], R48 ;  /* 0x0001383049007388 */ /* 0x000be20000000800 */
[----:B------:R-:W-:Y:S01]  /*11410*/  FMUL R80, R80, R94 ;  /* 0x0000005e50507220 */ /* 0x000fe20000400000 */
[----:B0-----:R-:W-:Y:S01]  /*11420*/  FMUL R47, R162, R106 ;  /* 0x0000006aa22f7220 */ /* 0x001fe20000400000 */
[-C--:B------:R-:W-:Y:S01]  /*11430*/  FMUL R165, R165, R94.reuse ;  /* 0x0000005ea5a57220 */ /* 0x080fe20000400000 */
[----:B------:R0:W-:Y:S01]  /*11440*/  STS [R73+0x140], R49 ;  /* 0x0001403149007388 */ /* 0x0001e20000000800 */
[-C--:B------:R-:W-:Y:S01]  /*11450*/  FMUL R82, R82, R94.reuse ;  /* 0x0000005e52527220 */ /* 0x080fe20000400000 */
[----:B------:R-:W-:Y:S01]  /*11460*/  FMUL R83, R83, R94 ;  /* 0x0000005e53537220 */ /* 0x000fe20000400000 */
[-C--:B------:R-:W-:Y:S01]  /*11470*/  FMUL R168, R168, R108.reuse ;  /* 0x0000006ca8a87220 */ /* 0x080fe20000400000 */
[----:B-1----:R-:W1:Y:S01]  /*11480*/  S2R R0, SR_CTAID.X ;  /* 0x0000000000007919 */ /* 0x002e620000002500 */
[----:B------:R-:W-:Y:S01]  /*11490*/  FMUL R85, R85, R108 ;  /* 0x0000006c55557220 */ /* 0x000fe20000400000 */
[----:B-----5:R-:W-:Y:S01]  /*114a0*/  FMUL R48, R167, R94 ;  /* 0x0000005ea7307220 */ /* 0x020fe20000400000 */
[-C--:B------:R-:W-:Y:S01]  /*114b0*/  FMUL R86, R86, R108.reuse ;  /* 0x0000006c56567220 */ /* 0x080fe20000400000 */
[----:B------:R5:W-:Y:S01]  /*114c0*/  STS [R73+0x148], R50 ;  /* 0x0001483249007388 */ /* 0x000be20000000800 */
[----:B------:R-:W-:Y:S01]  /*114d0*/  FMUL R87, R87, R108 ;  /* 0x0000006c57577220 */ /* 0x000fe20000400000 */
[----:B0-----:R-:W-:Y:S01]  /*114e0*/  FMUL R49, R166, R94 ;  /* 0x0000005ea6317220 */ /* 0x001fe20000400000 */
[----:B------:R-:W-:Y:S01]  /*114f0*/  IADD3.X R5, R182, c[0x0][0x16c], RZ, P0, !PT ;  /* 0x00005b00b6057a10 */ /* 0x000fe200007fe4ff */
[----:B------:R0:W-:Y:S01]  /*11500*/  STS [R73+0x150], R51 ;  /* 0x0001503349007388 */ /* 0x0001e20000000800 */
[-C--:B------:R-:W-:Y:S01]  /*11510*/  FMUL R248, R248, R102.reuse ;  /* 0x00000066f8f87220 */ /* 0x080fe20000400000 */
[----:B------:R-:W-:-:S02]  /*11520*/  FMUL R19, R88, R102 ;  /* 0x0000006658137220 */ /* 0x000fc40000400000 */
[----:B------:R1:W-:Y:S01]  /*11530*/  STS [R73+0x158], R52 ;  /* 0x0001583449007388 */ /* 0x0003e20000000800 */
[----:B------:R-:W-:Y:S01]  /*11540*/  FMUL R89, R89, R102 ;  /* 0x0000006659597220 */ /* 0x000fe20000400000 */
[----:B-----5:R-:W-:Y:S02]  /*11550*/  FMUL R50, R169, R108 ;  /* 0x0000006ca9327220 */ /* 0x020fe40000400000 */
[----:B------:R5:W-:Y:S01]  /*11560*/  STS [R73+0x160], R53 ;  /* 0x0001603549007388 */ /* 0x000be20000000800 */
[----:B------:R-:W-:Y:S01]  /*11570*/  FMUL R18, R249, R102 ;  /* 0x00000066f9127220 */ /* 0x000fe20000400000 */
[----:B0-----:R-:W-:Y:S01]  /*11580*/  FMUL R51, R84, R108 ;  /* 0x0000006c54337220 */ /* 0x001fe20000400000 */
[-C--:B------:R-:W-:Y:S01]  /*11590*/  FMUL R90, R90, R102.reuse ;  /* 0x000000665a5a7220 */ /* 0x080fe20000400000 */
[----:B------:R0:W-:Y:S01]  /*115a0*/  STS [R73+0x70], R23 ;  /* 0x0000701749007388 */ /* 0x0001e20000000800 */
[----:B------:R-:W-:Y:S01]  /*115b0*/  FMUL R91, R91, R102 ;  /* 0x000000665b5b7220 */ /* 0x000fe20000400000 */
[----:B-1----:R-:W-:Y:S01]  /*115c0*/  FMUL R52, R171, R108 ;  /* 0x0000006cab347220 */ /* 0x002fe20000400000 */
[----:B------:R-:W-:Y:S01]  /*115d0*/  FMUL R20, R251, R102 ;  /* 0x00000066fb147220 */ /* 0x000fe20000400000 */
[----:B------:R-:W-:Y:S01]  /*115e0*/  @!P1 STG.E.128 [R2.64], R156 ;  /* 0x0000009c02009986 */ /* 0x000fe2000c101d04 */
[----:B-----5:R-:W-:Y:S01]  /*115f0*/  FMUL R53, R170, R108 ;  /* 0x0000006caa357220 */ /* 0x020fe20000400000 */
[----:B------:R-:W-:Y:S01]  /*11600*/  F2FP.PACK_AB R76, R45, R160 ;  /* 0x000000a02d4c723e */ /* 0x000fe200000000ff */
[----:B0-----:R-:W-:Y:S01]  /*11610*/  FMUL R23, R250, R102 ;  /* 0x00000066fa177220 */ /* 0x001fe20000400000 */
[----:B------:R-:W-:-:S02]  /*11620*/  F2FP.PACK_AB R77, R44, R77 ;  /* 0x0000004d2c4d723e */ /* 0x000fc400000000ff */
[----:B------:R-:W-:Y:S02]  /*11630*/  F2FP.PACK_AB R78, R47, R78 ;  /* 0x0000004e2f4e723e */ /* 0x000fe400000000ff */
[----:B------:R-:W-:Y:S02]  /*11640*/  F2FP.PACK_AB R79, R46, R79 ;  /* 0x0000004f2e4f723e */ /* 0x000fe400000000ff */
[----:B------:R-:W-:Y:S02]  /*11650*/  F2FP.PACK_AB R164, R81, R164 ;  /* 0x000000a451a4723e */ /* 0x000fe400000000ff */
[----:B------:R-:W-:Y:S02]  /*11660*/  F2FP.PACK_AB R165, R165, R80 ;  /* 0x00000050a5a5723e */ /* 0x000fe400000000ff */
[----:B------:R-:W-:Y:S02]  /*11670*/  F2FP.PACK_AB R166, R49, R82 ;  /* 0x0000005231a6723e */ /* 0x000fe400000000ff */
        /* <DEDUP_REMOVED lines=8> */
[----:B------:R-:W-:Y:S01]  /*11700*/  F2FP.PACK_AB R91, R20, R91 ;  /* 0x0000005b145b723e */ /* 0x000fe200000000ff */
[----:B------:R-:W-:Y:S04]  /*11710*/  @!P2 STG.E.128 [R16.64], R76 ;  /* 0x0000004c1000a986 */ /* 0x000fe8000c101d04 */
[----:B------:R0:W-:Y:S04]  /*11720*/  @!P3 STG.E.128 [R4.64], R164 ;  /* 0x000000a40400b986 */ /* 0x0001e8000c101d04 */
[----:B------:R1:W-:Y:S04]  /*11730*/  STS [R73+0x20], R252 ;  /* 0x000020fc49007388 */ /* 0x0003e80000000800 */
        /* <DEDUP_REMOVED lines=17> */
[----:B------:R1:W-:Y:S01]  /*11850*/  STS [R73+0x1f0], R108 ;  /* 0x0001f06c49007388 */ /* 0x0003e20000000800 */
[----:B----4-:R-:W-:-:S02]  /*11860*/  IADD3 R6, P0, R181, c[0x0][0x168], RZ ;  /* 0x00005a00b5067a10 */ /* 0x010fc40007f1e0ff */
[----:B------:R-:W-:Y:S01]  /*11870*/  IADD3 R8, P1, R180, c[0x0][0x168], RZ ;  /* 0x00005a00b4087a10 */ /* 0x000fe20007f3e0ff */
[----:B------:R1:W-:Y:S04]  /*11880*/  STS [R73+0x100], R41 ;  /* 0x0001002949007388 */ /* 0x0003e80000000800 */
[----:B------:R1:W-:Y:S01]  /*11890*/  STS [R73+0x78], R24 ;  /* 0x0000781849007388 */ /* 0x0003e20000000800 */
[----:B--2---:R-:W-:Y:S02]  /*118a0*/  IADD3.X R7, R177, c[0x0][0x16c], RZ, P0, !PT ;  /* 0x00005b00b1077a10 */ /* 0x004fe400007fe4ff */
[----:B---3--:R-:W-:-:S03]  /*118b0*/  IADD3.X R9, R179, c[0x0][0x16c], RZ, P1, !PT ;  /* 0x00005b00b3097a10 */ /* 0x008fc60000ffe4ff */
        /* <DEDUP_REMOVED lines=18> */
[----:B------:R1:W-:Y:S01]  /*119e0*/  @!P5 STG.E.128 [R8.64], R88 ;  /* 0x000000580800d986 */ /* 0x0003e2000c101d04 */
[----:B------:R-:W-:-:S02]  /*119f0*/  SHF.L.U32 R0, R0, 0x7, RZ ;  /* 0x0000000700007819 */ /* 0x000fc400000006ff */
[----:B------:R-:W-:Y:S02]  /*11a00*/  ISETP.GE.U32.AND P0, PT, R95, 0xf70, PT ;  /* 0x00000f705f00780c */ /* 0x000fe40003f06070 */
[----:B------:R-:W-:Y:S02]  /*11a10*/  SHF.R.S32.HI R0, RZ, 0x1f, R0 ;  /* 0x0000001fff007819 */ /* 0x000fe40000011400 */
[----:B0-----:R-:W-:Y:S02]  /*11a20*/  SHF.L.U32 R4, R178, 0x4, RZ ;  /* 0x00000004b2047819 */ /* 0x001fe400000006ff */
[----:B------:R-:W-:Y:S02]  /*11a30*/  ISETP.GE.U32.AND.EX P0, PT, R0, RZ, PT, P0 ;  /* 0x000000ff0000720c */ /* 0x000fe40003f06100 */
[----:B------:R-:W-:-:S05]  /*11a40*/  LOP3.LUT R4, R4, 0x1f0, RZ, 0xe2, !PT ;  /* 0x000001f004047812 */ /* 0x000fca00078ee2ff */
[----:B------:R-:W-:Y:S06]  /*11a50*/  BAR.SYNC 0x0 ;  /* 0x0000000000007b1d */ /* 0x000fec0000000000 */
[----:B------:R-:W-:Y:S05]  /*11a60*/  @P0 EXIT ;  /* 0x000000000000094d */ /* 0x000fea0003800000 */
[----:B-1----:R-:W0:Y:S01]  /*11a70*/  LDS.128 R4, [R4] ;  /* 0x0000000004047984 */ /* 0x002e220000000c00 */
[----:B------:R-:W-:-:S04]  /*11a80*/  LEA R2, P0, R95, c[0x0][0x170], 0x2 ;  /* 0x00005c005f027a11 */ /* 0x000fc800078010ff */
[----:B------:R-:W-:-:S05]  /*11a90*/  LEA.HI.X R3, R95, c[0x0][0x174], R0, 0x2, P0 ;  /* 0x00005d005f037a11 */ /* 0x000fca00000f1400 */
[----:B0-----:R-:W-:Y:S01]  /*11aa0*/  STG.E.128 [R2.64], R4 ;  /* 0x0000000402007986 */ /* 0x001fe2000c101d04 */
[----:B------:R-:W-:Y:S05]  /*11ab0*/  EXIT ;  /* 0x000000000000794d */ /* 0x000fea0003800000 */
.L_x_0:
[----:B------:R-:W-:-:S00]  /*11ac0*/  BRA `(.L_x_0) ;  /* 0xfffffff000007947 */ /* 0x000fc0000383ffff */
[----:B------:R-:W-:-:S00]  /*11ad0*/  NOP ;  /* 0x0000000000007918 */ /* 0x000fc00000000000 */
        /* <DEDUP_REMOVED lines=10> */
.L_x_1:


//--------------------- .nv.global.init           --------------------------
	.section	.nv.global.init,"aw",@progbits
.nv.global.init:
	.type		_$_str,@object
	.size		_$_str,(_$_str_$_2 - _$_str)
_$_str:
        /*0000*/ 	.byte	0x5f, 0x5f, 0x43, 0x55, 0x44, 0x41, 0x5f, 0x46, 0x54, 0x5a, 0x00
	.type		_$_str_$_2,@object
	.size		_$_str_$_2,(.L_1 - _$_str_$_2)
_$_str_$_2:
        /*000b*/ 	.byte	0x5f, 0x5f, 0x43, 0x55, 0x44, 0x41, 0x5f, 0x50, 0x52, 0x45, 0x43, 0x5f, 0x53, 0x51, 0x52, 0x54
        /*001b*/ 	.byte	0x00
.L_1:


//--------------------- .nv.shared.l2norm_fwd_kernel --------------------------
	.section	.nv.shared.l2norm_fwd_kernel,"aw",@nobits
	.align	16
